// auto-generated by cutlass_sweep.gemm — config: {"arch": "sm_100", "cluster_m": 1, "cluster_n": 1, "dtype": "bf16", "stages": 0, "tile_k": 128, "tile_m": 128, "tile_n": 128}
#include "cutlass/cutlass.h"
#include "cutlass/gemm/collective/collective_builder.hpp"
#include "cutlass/gemm/device/gemm_universal_adapter.h"
#include "cutlass/gemm/kernel/gemm_universal.hpp"
#include "cutlass/epilogue/collective/collective_builder.hpp"

using ElemA = cutlass::bfloat16_t;
using ElemB = cutlass::bfloat16_t;
using ElemCD = cutlass::bfloat16_t;
using Acc  = float;
using TileShape    = cute::Shape<cute::_128, cute::_128, cute::_128>;
using ClusterShape = cute::Shape<cute::_1, cute::_1, cute::_1>;

using CollectiveEpilogue = typename cutlass::epilogue::collective::CollectiveBuilder<
    cutlass::arch::Sm100, cutlass::arch::OpClassTensorOp,
    TileShape, ClusterShape,
    cutlass::epilogue::collective::EpilogueTileAuto,
    Acc, Acc,
    ElemCD, cutlass::layout::RowMajor, 128 / cutlass::sizeof_bits<ElemCD>::value,
    ElemCD, cutlass::layout::RowMajor, 128 / cutlass::sizeof_bits<ElemCD>::value,
    cutlass::epilogue::collective::EpilogueScheduleAuto
  >::CollectiveOp;

using CollectiveMainloop = typename cutlass::gemm::collective::CollectiveBuilder<
    cutlass::arch::Sm100, cutlass::arch::OpClassTensorOp,
    ElemA, cutlass::layout::RowMajor, 128 / cutlass::sizeof_bits<ElemA>::value,
    ElemB, cutlass::layout::ColumnMajor, 128 / cutlass::sizeof_bits<ElemB>::value,
    Acc,
    TileShape, ClusterShape,
    cutlass::gemm::collective::StageCountAutoCarveout<static_cast<int>(sizeof(typename CollectiveEpilogue::SharedStorage))>,
    cutlass::gemm::collective::KernelScheduleAuto
  >::CollectiveOp;

using GemmKernel = cutlass::gemm::kernel::GemmUniversal<
    cute::Shape<int,int,int,int>,
    CollectiveMainloop,
    CollectiveEpilogue
>;
using Gemm = cutlass::gemm::device::GemmUniversalAdapter<GemmKernel>;

// Force the device kernel symbol into the cubin without needing a host main.
auto* _anchor = &cutlass::device_kernel<GemmKernel>;


// ===== COMPILED SASS (sm_100a) =====

	.target	sm_100a

	.elftype	@"ET_EXEC"


//--------------------- .note.nv.tkinfo           --------------------------
	.section	.note.nv.tkinfo,"",@"SHT_NOTE"
	.sectionflags	@"SHF_NOTE_NV_TKINFO"
	.tkinfo
        /*0018*/ 	.word	0x00000002
        /*0030*/ 	.string	""
        /*0030*/ 	.string	"ptxas"
        /*0030*/ 	.string	"Cuda compilation tools, release 13.0, V13.0.88"
        /*0030*/ 	.string	"Build cuda_13.0.r13.0/compiler.36424714_0"
        /*0030*/ 	.string	"-arch sm_100a -m 64 "



//--------------------- .note.nv.cuinfo           --------------------------
	.section	.note.nv.cuinfo,"",@"SHT_NOTE"
	.sectionflags	@"SHF_NOTE_NV_CUINFO"
        /*0018*/ 	.short	0x0002
        /*001a*/ 	.short	0x0064
        /*001c*/ 	.short	0x0082
	.zero		2


//--------------------- .nv.info                  --------------------------
	.section	.nv.info,"",@"SHT_CUDA_INFO"
	.align	4


	//----- nvinfo : EIATTR_REGCOUNT
	.align		4
        /*0000*/ 	.byte	0x04, 0x2f
        /*0002*/ 	.short	(.L_19 - .L_18)
	.align		4
.L_18:
        /*0004*/ 	.word	index@(_ZN7cutlass13device_kernelINS_4gemm6kernel13GemmUniversalIN4cute5tupleIJiiiiEEENS1_10collective13CollectiveMmaINS1_35MainloopSm100TmaUmmaWarpSpecializedILi3ELi2ELi4ENS5_IJNS4_1CILi1EEESB_SB_EEEEENS5_IJNSA_ILi128EEESE_SE_EEENS_10bfloat16_tENS5_IJlSB_lEEESG_SH_NS4_8TiledMMAINS4_8MMA_AtomIJNS4_20SM100_MMA_F16BF16_SSISG_SG_fLi128ELi128ELNS4_4UMMA5MajorE0ELSM_0ELNSL_7ScaleInE0ELSN_0EEEEEENS4_6LayoutISC_NS5_IJNSA_ILi0EEESR_SR_EEEEENS5_IJNS4_10UnderscoreESU_SU_EEEEENS4_13SM90_TMA_LOADENS4_14ComposedLayoutINS4_7SwizzleILi3ELi4ELi3EEENS4_18smem_ptr_flag_bitsILi16EEENSQ_INS5_IJNSA_ILi8EEENSA_ILi64EEEEEENS5_IJS14_SB_EEEEEEEvNS4_8identityESX_S18_vS19_EENS_8epilogue10collective18CollectiveEpilogueINS1B_23Sm100TmaWarpSpecializedILi4ELi2ELi32ELb1ELb0EEEJSF_NS5_IJNSQ_ISE_SB_EENSQ_INSA_ILi32EEESB_EEEEESG_SH_SG_SH_NS1B_6fusion15FusionCallbacksIS1F_NS1K_17LinearCombinationISG_fSG_fLNS_15FloatRoundStyleE2EEESF_S1J_JEEENS4_5SM1004TMEM4LOAD26SM100_TMEM_LOAD_32dp32b32xESX_NSY_INSZ_ILi2ELi4ELi3EEES12_NSQ_INS5_IJS13_S1H_EEENS5_IJS1H_SB_EEEEEEENS4_39AutoVectorizingCopyWithAssumedAlignmentILi128EEENS4_14SM90_TMA_STOREES1Y_S20_S20_EEEvvEEEEvNT_6ParamsE)
        /*0008*/ 	.word	0x0000006e


	//----- nvinfo : EIATTR_FRAME_SIZE
	.align		4
.L_19:
        /*000c*/ 	.byte	0x04, 0x11
        /*000e*/ 	.short	(.L_21 - .L_20)
	.align		4
.L_20:
        /*0010*/ 	.word	index@($__internal_2_$__cuda_sm10x_tcgen05_guardrail_trap_unallocated_columns_being_dealloced)
        /*0014*/ 	.word	0x00000000


	//----- nvinfo : EIATTR_FRAME_SIZE
	.align		4
.L_21:
        /*0018*/ 	.byte	0x04, 0x11
        /*001a*/ 	.short	(.L_23 - .L_22)
	.align		4
.L_22:
        /*001c*/ 	.word	index@($__internal_1_$__cuda_sm10x_tcgen05_guardrail_trap_phase_invalid_during_alloc)
        /*0020*/ 	.word	0x00000000


	//----- nvinfo : EIATTR_FRAME_SIZE
	.align		4
.L_23:
        /*0024*/ 	.byte	0x04, 0x11
        /*0026*/ 	.short	(.L_25 - .L_24)
	.align		4
.L_24:
        /*0028*/ 	.word	index@($__internal_0_$__cuda_sm10x_tcgen05_guardrail_trap_col_being_dealloced_not_returned_by_alloc)
        /*002c*/ 	.word	0x00000000


	//----- nvinfo : EIATTR_FRAME_SIZE
	.align		4
.L_25:
        /*0030*/ 	.byte	0x04, 0x11
        /*0032*/ 	.short	(.L_27 - .L_26)
	.align		4
.L_26:
        /*0034*/ 	.word	index@(_ZN7cutlass13device_kernelINS_4gemm6kernel13GemmUniversalIN4cute5tupleIJiiiiEEENS1_10collective13CollectiveMmaINS1_35MainloopSm100TmaUmmaWarpSpecializedILi3ELi2ELi4ENS5_IJNS4_1CILi1EEESB_SB_EEEEENS5_IJNSA_ILi128EEESE_SE_EEENS_10bfloat16_tENS5_IJlSB_lEEESG_SH_NS4_8TiledMMAINS4_8MMA_AtomIJNS4_20SM100_MMA_F16BF16_SSISG_SG_fLi128ELi128ELNS4_4UMMA5MajorE0ELSM_0ELNSL_7ScaleInE0ELSN_0EEEEEENS4_6LayoutISC_NS5_IJNSA_ILi0EEESR_SR_EEEEENS5_IJNS4_10UnderscoreESU_SU_EEEEENS4_13SM90_TMA_LOADENS4_14ComposedLayoutINS4_7SwizzleILi3ELi4ELi3EEENS4_18smem_ptr_flag_bitsILi16EEENSQ_INS5_IJNSA_ILi8EEENSA_ILi64EEEEEENS5_IJS14_SB_EEEEEEEvNS4_8identityESX_S18_vS19_EENS_8epilogue10collective18CollectiveEpilogueINS1B_23Sm100TmaWarpSpecializedILi4ELi2ELi32ELb1ELb0EEEJSF_NS5_IJNSQ_ISE_SB_EENSQ_INSA_ILi32EEESB_EEEEESG_SH_SG_SH_NS1B_6fusion15FusionCallbacksIS1F_NS1K_17LinearCombinationISG_fSG_fLNS_15FloatRoundStyleE2EEESF_S1J_JEEENS4_5SM1004TMEM4LOAD26SM100_TMEM_LOAD_32dp32b32xESX_NSY_INSZ_ILi2ELi4ELi3EEES12_NSQ_INS5_IJS13_S1H_EEENS5_IJS1H_SB_EEEEEEENS4_39AutoVectorizingCopyWithAssumedAlignmentILi128EEENS4_14SM90_TMA_STOREES1Y_S20_S20_EEEvvEEEEvNT_6ParamsE)
        /*0038*/ 	.word	0x00000000


	//----- nvinfo : EIATTR_MIN_STACK_SIZE
	.align		4
.L_27:
        /*003c*/ 	.byte	0x04, 0x12
        /*003e*/ 	.short	(.L_29 - .L_28)
	.align		4
.L_28:
        /*0040*/ 	.word	index@(_ZN7cutlass13device_kernelINS_4gemm6kernel13GemmUniversalIN4cute5tupleIJiiiiEEENS1_10collective13CollectiveMmaINS1_35MainloopSm100TmaUmmaWarpSpecializedILi3ELi2ELi4ENS5_IJNS4_1CILi1EEESB_SB_EEEEENS5_IJNSA_ILi128EEESE_SE_EEENS_10bfloat16_tENS5_IJlSB_lEEESG_SH_NS4_8TiledMMAINS4_8MMA_AtomIJNS4_20SM100_MMA_F16BF16_SSISG_SG_fLi128ELi128ELNS4_4UMMA5MajorE0ELSM_0ELNSL_7ScaleInE0ELSN_0EEEEEENS4_6LayoutISC_NS5_IJNSA_ILi0EEESR_SR_EEEEENS5_IJNS4_10UnderscoreESU_SU_EEEEENS4_13SM90_TMA_LOADENS4_14ComposedLayoutINS4_7SwizzleILi3ELi4ELi3EEENS4_18smem_ptr_flag_bitsILi16EEENSQ_INS5_IJNSA_ILi8EEENSA_ILi64EEEEEENS5_IJS14_SB_EEEEEEEvNS4_8identityESX_S18_vS19_EENS_8epilogue10collective18CollectiveEpilogueINS1B_23Sm100TmaWarpSpecializedILi4ELi2ELi32ELb1ELb0EEEJSF_NS5_IJNSQ_ISE_SB_EENSQ_INSA_ILi32EEESB_EEEEESG_SH_SG_SH_NS1B_6fusion15FusionCallbacksIS1F_NS1K_17LinearCombinationISG_fSG_fLNS_15FloatRoundStyleE2EEESF_S1J_JEEENS4_5SM1004TMEM4LOAD26SM100_TMEM_LOAD_32dp32b32xESX_NSY_INSZ_ILi2ELi4ELi3EEES12_NSQ_INS5_IJS13_S1H_EEENS5_IJS1H_SB_EEEEEEENS4_39AutoVectorizingCopyWithAssumedAlignmentILi128EEENS4_14SM90_TMA_STOREES1Y_S20_S20_EEEvvEEEEvNT_6ParamsE)
        /*0044*/ 	.word	0x00000000
.L_29:


//--------------------- .nv.compat                --------------------------
	.section	.nv.compat,"",@"SHT_CUDA_COMPAT_INFO"
	.align	4
        /*0000*/ 	.byte	0x02, 0x09, 0x01, 0x00, 0x02, 0x02, 0x02, 0x00, 0x02, 0x05, 0x05, 0x00, 0x03, 0x07, 0x01, 0x01
        /*0010*/ 	.byte	0x02, 0x03, 0x01, 0x00, 0x02, 0x06, 0x01, 0x00, 0x04, 0x0b, 0x08, 0x00, 0x09, 0x00, 0x00, 0x00
        /*0020*/ 	.byte	0x00, 0x00, 0x00, 0x00


//--------------------- .nv.info._ZN7cutlass13device_kernelINS_4gemm6kernel13GemmUniversalIN4cute5tupleIJiiiiEEENS1_10collective13CollectiveMmaINS1_35MainloopSm100TmaUmmaWarpSpecializedILi3ELi2ELi4ENS5_IJNS4_1CILi1EEESB_SB_EEEEENS5_IJNSA_ILi128EEESE_SE_EEENS_10bfloat16_tENS5_IJlSB_lEEESG_SH_NS4_8TiledMMAINS4_8MMA_AtomIJNS4_20SM100_MMA_F16BF16_SSISG_SG_fLi128ELi128ELNS4_4UMMA5MajorE0ELSM_0ELNSL_7ScaleInE0ELSN_0EEEEEENS4_6LayoutISC_NS5_IJNSA_ILi0EEESR_SR_EEEEENS5_IJNS4_10UnderscoreESU_SU_EEEEENS4_13SM90_TMA_LOADENS4_14ComposedLayoutINS4_7SwizzleILi3ELi4ELi3EEENS4_18smem_ptr_flag_bitsILi16EEENSQ_INS5_IJNSA_ILi8EEENSA_ILi64EEEEEENS5_IJS14_SB_EEEEEEEvNS4_8identityESX_S18_vS19_EENS_8epilogue10collective18CollectiveEpilogueINS1B_23Sm100TmaWarpSpecializedILi4ELi2ELi32ELb1ELb0EEEJSF_NS5_IJNSQ_ISE_SB_EENSQ_INSA_ILi32EEESB_EEEEESG_SH_SG_SH_NS1B_6fusion15FusionCallbacksIS1F_NS1K_17LinearCombinationISG_fSG_fLNS_15FloatRoundStyleE2EEESF_S1J_JEEENS4_5SM1004TMEM4LOAD26SM100_TMEM_LOAD_32dp32b32xESX_NSY_INSZ_ILi2ELi4ELi3EEES12_NSQ_INS5_IJS13_S1H_EEENS5_IJS1H_SB_EEEEEEENS4_39AutoVectorizingCopyWithAssumedAlignmentILi128EEENS4_14SM90_TMA_STOREES1Y_S20_S20_EEEvvEEEEvNT_6ParamsE --------------------------
	.section	.nv.info._ZN7cutlass13device_kernelINS_4gemm6kernel13GemmUniversalIN4cute5tupleIJiiiiEEENS1_10collective13CollectiveMmaINS1_35MainloopSm100TmaUmmaWarpSpecializedILi3ELi2ELi4ENS5_IJNS4_1CILi1EEESB_SB_EEEEENS5_IJNSA_ILi128EEESE_SE_EEENS_10bfloat16_tENS5_IJlSB_lEEESG_SH_NS4_8TiledMMAINS4_8MMA_AtomIJNS4_20SM100_MMA_F16BF16_SSISG_SG_fLi128ELi128ELNS4_4UMMA5MajorE0ELSM_0ELNSL_7ScaleInE0ELSN_0EEEEEENS4_6LayoutISC_NS5_IJNSA_ILi0EEESR_SR_EEEEENS5_IJNS4_10UnderscoreESU_SU_EEEEENS4_13SM90_TMA_LOADENS4_14ComposedLayoutINS4_7SwizzleILi3ELi4ELi3EEENS4_18smem_ptr_flag_bitsILi16EEENSQ_INS5_IJNSA_ILi8EEENSA_ILi64EEEEEENS5_IJS14_SB_EEEEEEEvNS4_8identityESX_S18_vS19_EENS_8epilogue10collective18CollectiveEpilogueINS1B_23Sm100TmaWarpSpecializedILi4ELi2ELi32ELb1ELb0EEEJSF_NS5_IJNSQ_ISE_SB_EENSQ_INSA_ILi32EEESB_EEEEESG_SH_SG_SH_NS1B_6fusion15FusionCallbacksIS1F_NS1K_17LinearCombinationISG_fSG_fLNS_15FloatRoundStyleE2EEESF_S1J_JEEENS4_5SM1004TMEM4LOAD26SM100_TMEM_LOAD_32dp32b32xESX_NSY_INSZ_ILi2ELi4ELi3EEES12_NSQ_INS5_IJS13_S1H_EEENS5_IJS1H_SB_EEEEEEENS4_39AutoVectorizingCopyWithAssumedAlignmentILi128EEENS4_14SM90_TMA_STOREES1Y_S20_S20_EEEvvEEEEvNT_6ParamsE,"",@"SHT_CUDA_INFO"
	.sectionflags	@""
	.align	4


	//----- nvinfo : EIATTR_CUDA_API_VERSION
	.align		4
        /*0000*/ 	.byte	0x04, 0x37
        /*0002*/ 	.short	(.L_31 - .L_30)
.L_30:
        /*0004*/ 	.word	0x00000082


	//----- nvinfo : EIATTR_KPARAM_INFO
	.align		4
.L_31:
        /*0008*/ 	.byte	0x04, 0x17
        /*000a*/ 	.short	(.L_33 - .L_32)
.L_32:
        /*000c*/ 	.word	0x00000000
        /*0010*/ 	.short	0x0000
        /*0012*/ 	.short	0x0000
        /*0014*/ 	.byte	0x00, 0xf0, 0x01, 0x20


	//----- nvinfo : EIATTR_AT_ENTRY_FRAGMENTS
	.align		4
.L_33:
        /*0018*/ 	.byte	0x04, 0x4f
        /*001a*/ 	.short	(.L_35 - .L_34)


	//   ....[0]....
.L_34:
        /*001c*/ 	.word	0x00000006


	//----- nvinfo : EIATTR_RESERVED_SMEM_USED
	.align		4
.L_35:
        /*0020*/ 	.byte	0x01, 0x41
	.zero		2


	//----- nvinfo : EIATTR_SPARSE_MMA_MASK
	.align		4
        /*0024*/ 	.byte	0x03, 0x50
        /*0026*/ 	.short	0x0000


	//----- nvinfo : EIATTR_TCGEN05_1CTA_USED
	.align		4
        /*0028*/ 	.byte	0x01, 0x51
	.zero		2


	//----- nvinfo : EIATTR_MAXREG_COUNT
	.align		4
        /*002c*/ 	.byte	0x03, 0x1b
        /*002e*/ 	.short	0x00ff


	//----- nvinfo : EIATTR_NUM_BARRIERS
	.align		4
        /*0030*/ 	.byte	0x02, 0x4c
        /*0032*/ 	.byte	0x07
	.zero		1


	//----- nvinfo : EIATTR_EXTERNS
	.align		4
        /*0034*/ 	.byte	0x04, 0x0f
        /*0036*/ 	.short	(.L_37 - .L_36)


	//   ....[0]....
	.align		4
.L_36:
        /*0038*/ 	.word	index@(__assertfail)


	//----- nvinfo : EIATTR_MERCURY_ISA_VERSION
	.align		4
.L_37:
        /*003c*/ 	.byte	0x03, 0x5f
        /*003e*/ 	.short	0x0101


	//----- nvinfo : EIATTR_INT_WARP_WIDE_INSTR_OFFSETS
	.align		4
        /*0040*/ 	.byte	0x04, 0x31
        /*0042*/ 	.short	(.L_39 - .L_38)


	//   ....[0]....
.L_38:
        /*0044*/ 	.word	0x00001f00


	//   ....[1]....
        /*0048*/ 	.word	0x00003a70


	//   ....[2]....
        /*004c*/ 	.word	0x00003aa0


	//   ....[3]....
        /*0050*/ 	.word	0x00003af0


	//   ....[4]....
        /*0054*/ 	.word	0x00004410


	//   ....[5]....
        /*0058*/ 	.word	0x00004470


	//   ....[6]....
        /*005c*/ 	.word	0x00004550


	//   ....[7]....
        /*0060*/ 	.word	0x000045c0


	//   ....[8]....
        /*0064*/ 	.word	0x000046d0


	//   ....[9]....
        /*0068*/ 	.word	0x00004760


	//   ....[10]....
        /*006c*/ 	.word	0x00004930


	//   ....[11]....
        /*0070*/ 	.word	0x00004a90


	//----- nvinfo : EIATTR_COOP_GROUP_MASK_REGIDS
	.align		4
.L_39:
        /*0074*/ 	.byte	0x04, 0x29
        /*0076*/ 	.short	(.L_41 - .L_40)


	//   ....[0]....
.L_40:
        /*0078*/ 	.word	0xffffffff


	//   ....[1]....
        /*007c*/ 	.word	0xffffffff


	//   ....[2]....
        /*0080*/ 	.word	0xffffffff


	//   ....[3]....
        /*0084*/ 	.word	0xffffffff


	//   ....[4]....
        /*0088*/ 	.word	0xffffffff


	//   ....[5]....
        /*008c*/ 	.word	0xffffffff


	//   ....[6]....
        /*0090*/ 	.word	0xffffffff


	//   ....[7]....
        /*0094*/ 	.word	0xffffffff


	//   ....[8]....
        /*0098*/ 	.word	0xffffffff


	//   ....[9]....
        /*009c*/ 	.word	0xffffffff


	//   ....[10]....
        /*00a0*/ 	.word	0xffffffff


	//   ....[11]....
        /*00a4*/ 	.word	0xffffffff


	//   ....[12]....
        /*00a8*/ 	.word	0xffffffff


	//----- nvinfo : EIATTR_COOP_GROUP_INSTR_OFFSETS
	.align		4
.L_41:
        /*00ac*/ 	.byte	0x04, 0x28
        /*00ae*/ 	.short	(.L_43 - .L_42)


	//   ....[0]....
.L_42:
        /*00b0*/ 	.word	0x00000090


	//   ....[1]....
        /*00b4*/ 	.word	0x000004d0


	//   ....[2]....
        /*00b8*/ 	.word	0x00000620


	//   ....[3]....
        /*00bc*/ 	.word	0x000007c0


	//   ....[4]....
        /*00c0*/ 	.word	0x000008c0


	//   ....[5]....
        /*00c4*/ 	.word	0x00000a30


	//   ....[6]....
        /*00c8*/ 	.word	0x00000bd0


	//   ....[7]....
        /*00cc*/ 	.word	0x00001de0


	//   ....[8]....
        /*00d0*/ 	.word	0x00002b30


	//   ....[9]....
        /*00d4*/ 	.word	0x00002d40


	//   ....[10]....
        /*00d8*/ 	.word	0x00002d70


	//   ....[11]....
        /*00dc*/ 	.word	0x00003960


	//   ....[12]....
        /*00e0*/ 	.word	0x00003b90


	//----- nvinfo : EIATTR_VRC_CTA_INIT_COUNT
	.align		4
.L_43:
        /*00e4*/ 	.byte	0x02, 0x4a
        /*00e6*/ 	.byte	0x80
	.zero		1


	//----- nvinfo : EIATTR_SYSCALL_OFFSETS
	.align		4
        /*00e8*/ 	.byte	0x04, 0x46
        /*00ea*/ 	.short	(.L_45 - .L_44)


	//   ....[0]....
.L_44:
        /*00ec*/ 	.word	0x00005510


	//   ....[1]....
        /*00f0*/ 	.word	0x00005600


	//   ....[2]....
        /*00f4*/ 	.word	0x00005d70


	//   ....[3]....
        /*00f8*/ 	.word	0x000069f0


	//   ....[4]....
        /*00fc*/ 	.word	0x00007640


	//   ....[5]....
        /*0100*/ 	.word	0x00008290


	//----- nvinfo : EIATTR_MBARRIER_INSTR_OFFSETS
	.align		4
.L_45:
        /*0104*/ 	.byte	0x04, 0x39
        /*0106*/ 	.short	(.L_47 - .L_46)


	//   ....[0]....
.L_46:
        /*0108*/ 	.word	0x000005b0
        /*010c*/ 	.word	0x000000ff
        /*0110*/ 	.word	0x00000000
        /*0114*/ 	.short	0x0100
        /*0116*/ 	.byte	0x05
	.zero		1


	//   ....[1]....
        /*0118*/ 	.word	0x000005c0
        /*011c*/ 	.word	0x000000ff
        /*0120*/ 	.word	0x00000018
        /*0124*/ 	.short	0x0100
        /*0126*/ 	.byte	0x05
	.zero		1


	//   ....[2]....
        /*0128*/ 	.word	0x000005d0
        /*012c*/ 	.word	0x000000ff
        /*0130*/ 	.word	0x00000008
        /*0134*/ 	.short	0x0100
        /*0136*/ 	.byte	0x05
	.zero		1


	//   ....[3]....
        /*0138*/ 	.word	0x000005e0
        /*013c*/ 	.word	0x000000ff
        /*0140*/ 	.word	0x00000020
        /*0144*/ 	.short	0x0100
        /*0146*/ 	.byte	0x05
	.zero		1


	//   ....[4]....
        /*0148*/ 	.word	0x000005f0
        /*014c*/ 	.word	0x000000ff
        /*0150*/ 	.word	0x00000010
        /*0154*/ 	.short	0x0100
        /*0156*/ 	.byte	0x05
	.zero		1


	//   ....[5]....
        /*0158*/ 	.word	0x00000600
        /*015c*/ 	.word	0x000000ff
        /*0160*/ 	.word	0x00000028
        /*0164*/ 	.short	0x0100
        /*0166*/ 	.byte	0x05
	.zero		1


	//   ....[6]....
        /*0168*/ 	.word	0x00000730
        /*016c*/ 	.word	0x000000ff
        /*0170*/ 	.word	0x00000030
        /*0174*/ 	.short	0x0100
        /*0176*/ 	.byte	0x07
	.zero		1


	//   ....[7]....
        /*0178*/ 	.word	0x00000740
        /*017c*/ 	.word	0x000000ff
        /*0180*/ 	.word	0x00000050
        /*0184*/ 	.short	0x0100
        /*0186*/ 	.byte	0x07
	.zero		1


	//   ....[8]....
        /*0188*/ 	.word	0x00000750
        /*018c*/ 	.word	0x000000ff
        /*0190*/ 	.word	0x00000038
        /*0194*/ 	.short	0x0100
        /*0196*/ 	.byte	0x07
	.zero		1


	//   ....[9]....
        /*0198*/ 	.word	0x00000760
        /*019c*/ 	.word	0x000000ff
        /*01a0*/ 	.word	0x00000058
        /*01a4*/ 	.short	0x0100
        /*01a6*/ 	.byte	0x07
	.zero		1


	//   ....[10]....
        /*01a8*/ 	.word	0x00000770
        /*01ac*/ 	.word	0x000000ff
        /*01b0*/ 	.word	0x00000040
        /*01b4*/ 	.short	0x0100
        /*01b6*/ 	.byte	0x07
	.zero		1


	//   ....[11]....
        /*01b8*/ 	.word	0x00000780
        /*01bc*/ 	.word	0x000000ff
        /*01c0*/ 	.word	0x00000060
        /*01c4*/ 	.short	0x0100
        /*01c6*/ 	.byte	0x07
	.zero		1


	//   ....[12]....
        /*01c8*/ 	.word	0x00000790
        /*01cc*/ 	.word	0x000000ff
        /*01d0*/ 	.word	0x00000048
        /*01d4*/ 	.short	0x0100
        /*01d6*/ 	.byte	0x07
	.zero		1


	//   ....[13]....
        /*01d8*/ 	.word	0x000007a0
        /*01dc*/ 	.word	0x000000ff
        /*01e0*/ 	.word	0x00000068
        /*01e4*/ 	.short	0x0100
        /*01e6*/ 	.byte	0x07
	.zero		1


	//   ....[14]....
        /*01e8*/ 	.word	0x00000890
        /*01ec*/ 	.word	0x000000ff
        /*01f0*/ 	.word	0x00000070
        /*01f4*/ 	.short	0x0100
        /*01f6*/ 	.byte	0x05
	.zero		1


	//   ....[15]....
        /*01f8*/ 	.word	0x000008a0
        /*01fc*/ 	.word	0x000000ff
        /*0200*/ 	.word	0x00000078
        /*0204*/ 	.short	0x0100
        /*0206*/ 	.byte	0x05
	.zero		1


	//   ....[16]....
        /*0208*/ 	.word	0x000009e0
        /*020c*/ 	.word	0x000000ff
        /*0210*/ 	.word	0x00000080
        /*0214*/ 	.short	0x0100
        /*0216*/ 	.byte	0x05
	.zero		1


	//   ....[17]....
        /*0218*/ 	.word	0x000009f0
        /*021c*/ 	.word	0x000000ff
        /*0220*/ 	.word	0x00000090
        /*0224*/ 	.short	0x0100
        /*0226*/ 	.byte	0x05
	.zero		1


	//   ....[18]....
        /*0228*/ 	.word	0x00000a00
        /*022c*/ 	.word	0x000000ff
        /*0230*/ 	.word	0x00000088
        /*0234*/ 	.short	0x0100
        /*0236*/ 	.byte	0x05
	.zero		1


	//   ....[19]....
        /*0238*/ 	.word	0x00000a10
        /*023c*/ 	.word	0x000000ff
        /*0240*/ 	.word	0x00000098
        /*0244*/ 	.short	0x0100
        /*0246*/ 	.byte	0x05
	.zero		1


	//   ....[20]....
        /*0248*/ 	.word	0x00000b40
        /*024c*/ 	.word	0x000000ff
        /*0250*/ 	.word	0x000000a0
        /*0254*/ 	.short	0x0100
        /*0256*/ 	.byte	0x07
	.zero		1


	//   ....[21]....
        /*0258*/ 	.word	0x00000b50
        /*025c*/ 	.word	0x000000ff
        /*0260*/ 	.word	0x000000c0
        /*0264*/ 	.short	0x0100
        /*0266*/ 	.byte	0x07
	.zero		1


	//   ....[22]....
        /*0268*/ 	.word	0x00000b60
        /*026c*/ 	.word	0x000000ff
        /*0270*/ 	.word	0x000000a8
        /*0274*/ 	.short	0x0100
        /*0276*/ 	.byte	0x07
	.zero		1


	//   ....[23]....
        /*0278*/ 	.word	0x00000b70
        /*027c*/ 	.word	0x000000ff
        /*0280*/ 	.word	0x000000c8
        /*0284*/ 	.short	0x0100
        /*0286*/ 	.byte	0x07
	.zero		1


	//   ....[24]....
        /*0288*/ 	.word	0x00000b80
        /*028c*/ 	.word	0x000000ff
        /*0290*/ 	.word	0x000000b0
        /*0294*/ 	.short	0x0100
        /*0296*/ 	.byte	0x07
	.zero		1


	//   ....[25]....
        /*0298*/ 	.word	0x00000b90
        /*029c*/ 	.word	0x000000ff
        /*02a0*/ 	.word	0x000000d0
        /*02a4*/ 	.short	0x0100
        /*02a6*/ 	.byte	0x07
	.zero		1


	//   ....[26]....
        /*02a8*/ 	.word	0x00000ba0
        /*02ac*/ 	.word	0x000000ff
        /*02b0*/ 	.word	0x000000b8
        /*02b4*/ 	.short	0x0100
        /*02b6*/ 	.byte	0x07
	.zero		1


	//   ....[27]....
        /*02b8*/ 	.word	0x00000bb0
        /*02bc*/ 	.word	0x000000ff
        /*02c0*/ 	.word	0x000000d8
        /*02c4*/ 	.short	0x0100
        /*02c6*/ 	.byte	0x07
	.zero		1


	//   ....[28]....
        /*02c8*/ 	.word	0x00000ca0
        /*02cc*/ 	.word	0x000000ff
        /*02d0*/ 	.word	0x000000e0
        /*02d4*/ 	.short	0x0100
        /*02d6*/ 	.byte	0x05
	.zero		1


	//   ....[29]....
        /*02d8*/ 	.word	0x00000cb0
        /*02dc*/ 	.word	0x000000ff
        /*02e0*/ 	.word	0x000000f0
        /*02e4*/ 	.short	0x0100
        /*02e6*/ 	.byte	0x05
	.zero		1


	//   ....[30]....
        /*02e8*/ 	.word	0x00000cc0
        /*02ec*/ 	.word	0x000000ff
        /*02f0*/ 	.word	0x000000e8
        /*02f4*/ 	.short	0x0100
        /*02f6*/ 	.byte	0x05
	.zero		1


	//   ....[31]....
        /*02f8*/ 	.word	0x00000cd0
        /*02fc*/ 	.word	0x000000ff
        /*0300*/ 	.word	0x000000f8
        /*0304*/ 	.short	0x0100
        /*0306*/ 	.byte	0x05
	.zero		1


	//   ....[32]....
        /*0308*/ 	.word	0x000015a0
        /*030c*/ 	.word	0x00000002
        /*0310*/ 	.word	0x000000f0
        /*0314*/ 	.short	0x010a
        /*0316*/ 	.byte	0xff
	.zero		1


	//   ....[33]....
        /*0318*/ 	.word	0x000015d0
        /*031c*/ 	.word	0x00000002
        /*0320*/ 	.word	0x000000e0
        /*0324*/ 	.short	0x0101
        /*0326*/ 	.byte	0xff
	.zero		1


	//   ....[34]....
        /*0328*/ 	.word	0x000016a0
        /*032c*/ 	.word	0x000000ff
        /*0330*/ 	.word	0x00000018
        /*0334*/ 	.short	0x010a
        /*0336*/ 	.byte	0x08
	.zero		1


	//   ....[35]....
        /*0338*/ 	.word	0x00001740
        /*033c*/ 	.word	0x000000ff
        /*0340*/ 	.word	0x00000018
        /*0344*/ 	.short	0x010a
        /*0346*/ 	.byte	0x21
	.zero		1


	//   ....[36]....
        /*0348*/ 	.word	0x00001890
        /*034c*/ 	.word	0x000000ff
        /*0350*/ 	.word	0x00000018
        /*0354*/ 	.short	0x010a
        /*0356*/ 	.byte	0x08
	.zero		1


	//   ....[37]....
        /*0358*/ 	.word	0x00001a50
        /*035c*/ 	.word	0x000000ff
        /*0360*/ 	.word	0x00000078
        /*0364*/ 	.short	0x0101
        /*0366*/ 	.byte	0x04
	.zero		1


	//   ....[38]....
        /*0368*/ 	.word	0x00001a70
        /*036c*/ 	.word	0x000000ff
        /*0370*/ 	.word	0x00000018
        /*0374*/ 	.short	0x010a
        /*0376*/ 	.byte	0x08
	.zero		1


	//   ....[39]....
        /*0378*/ 	.word	0x00001af0
        /*037c*/ 	.word	0x000000ff
        /*0380*/ 	.word	0x00000018
        /*0384*/ 	.short	0x010a
        /*0386*/ 	.byte	0x21
	.zero		1


	//   ....[40]....
        /*0388*/ 	.word	0x00001c40
        /*038c*/ 	.word	0x000000ff
        /*0390*/ 	.word	0x00000018
        /*0394*/ 	.short	0x010a
        /*0396*/ 	.byte	0x08
	.zero		1


	//   ....[41]....
        /*0398*/ 	.word	0x00001e10
        /*039c*/ 	.word	0x00000002
        /*03a0*/ 	.word	0x00000080
        /*03a4*/ 	.short	0x010a
        /*03a6*/ 	.byte	0xff
	.zero		1


	//   ....[42]....
        /*03a8*/ 	.word	0x00001ed0
        /*03ac*/ 	.word	0x00000002
        /*03b0*/ 	.word	0x00000000
        /*03b4*/ 	.short	0x0101
        /*03b6*/ 	.byte	0xff
	.zero		1


	//   ....[43]....
        /*03b8*/ 	.word	0x00002430
        /*03bc*/ 	.word	0x000000ff
        /*03c0*/ 	.word	0x00000000
        /*03c4*/ 	.short	0x010a
        /*03c6*/ 	.byte	0x05
	.zero		1


	//   ....[44]....
        /*03c8*/ 	.word	0x000024c0
        /*03cc*/ 	.word	0x000000ff
        /*03d0*/ 	.word	0x00000000
        /*03d4*/ 	.short	0x010a
        /*03d6*/ 	.byte	0x05
	.zero		1


	//   ....[45]....
        /*03d8*/ 	.word	0x00002560
        /*03dc*/ 	.word	0x00000000
        /*03e0*/ 	.word	0x00000000
        /*03e4*/ 	.short	0x010a
        /*03e6*/ 	.byte	0xff
	.zero		1


	//   ....[46]....
        /*03e8*/ 	.word	0x00002680
        /*03ec*/ 	.word	0x00000000
        /*03f0*/ 	.word	0x000000e0
        /*03f4*/ 	.short	0x010a
        /*03f6*/ 	.byte	0xff
	.zero		1


	//   ....[47]....
        /*03f8*/ 	.word	0x000026f0
        /*03fc*/ 	.word	0x00000000
        /*0400*/ 	.word	0x00000000
        /*0404*/ 	.short	0x0101
        /*0406*/ 	.byte	0xff
	.zero		1


	//   ....[48]....
        /*0408*/ 	.word	0x00002710
        /*040c*/ 	.word	0x000000ff
        /*0410*/ 	.word	0x00000090
        /*0414*/ 	.short	0x010a
        /*0416*/ 	.byte	0x05
	.zero		1


	//   ....[49]....
        /*0418*/ 	.word	0x00002830
        /*041c*/ 	.word	0x00000000
        /*0420*/ 	.word	0x00000080
        /*0424*/ 	.short	0x010a
        /*0426*/ 	.byte	0xff
	.zero		1


	//   ....[50]....
        /*0428*/ 	.word	0x00002930
        /*042c*/ 	.word	0x00000000
        /*0430*/ 	.word	0x00000000
        /*0434*/ 	.short	0x0101
        /*0436*/ 	.byte	0xff
	.zero		1


	//   ....[51]....
        /*0438*/ 	.word	0x000029c0
        /*043c*/ 	.word	0x000000ff
        /*0440*/ 	.word	0x00000090
        /*0444*/ 	.short	0x0106
        /*0446*/ 	.byte	0x05
	.zero		1


	//   ....[52]....
        /*0448*/ 	.word	0x000029e0
        /*044c*/ 	.word	0x000000ff
        /*0450*/ 	.word	0x00000090
        /*0454*/ 	.short	0x010a
        /*0456*/ 	.byte	0x05
	.zero		1


	//   ....[53]....
        /*0458*/ 	.word	0x00002a70
        /*045c*/ 	.word	0x000000ff
        /*0460*/ 	.word	0x00000090
        /*0464*/ 	.short	0x0106
        /*0466*/ 	.byte	0x04
	.zero		1


	//   ....[54]....
        /*0468*/ 	.word	0x00002ab0
        /*046c*/ 	.word	0x00000000
        /*0470*/ 	.word	0x00000090
        /*0474*/ 	.short	0x010a
        /*0476*/ 	.byte	0xff
	.zero		1


	//   ....[55]....
        /*0478*/ 	.word	0x00003070
        /*047c*/ 	.word	0x00000000
        /*0480*/ 	.word	0x00000080
        /*0484*/ 	.short	0x010a
        /*0486*/ 	.byte	0xff
	.zero		1


	//   ....[56]....
        /*0488*/ 	.word	0x00003170
        /*048c*/ 	.word	0x00000003
        /*0490*/ 	.word	0x00000000
        /*0494*/ 	.short	0x0101
        /*0496*/ 	.byte	0xff
	.zero		1


	//   ....[57]....
        /*0498*/ 	.word	0x00003180
        /*049c*/ 	.word	0x000000ff
        /*04a0*/ 	.word	0x00000000
        /*04a4*/ 	.short	0x010a
        /*04a6*/ 	.byte	0x07
	.zero		1


	//   ....[58]....
        /*04a8*/ 	.word	0x000031b0
        /*04ac*/ 	.word	0x000000ff
        /*04b0*/ 	.word	0x000000c0
        /*04b4*/ 	.short	0x010a
        /*04b6*/ 	.byte	0x06
	.zero		1


	//   ....[59]....
        /*04b8*/ 	.word	0x00003280
        /*04bc*/ 	.word	0x000000ff
        /*04c0*/ 	.word	0x00000000
        /*04c4*/ 	.short	0x010a
        /*04c6*/ 	.byte	0x0b
	.zero		1


	//   ....[60]....
        /*04c8*/ 	.word	0x000033b0
        /*04cc*/ 	.word	0x000000ff
        /*04d0*/ 	.word	0x00000000
        /*04d4*/ 	.short	0x010a
        /*04d6*/ 	.byte	0x22
	.zero		1


	//   ....[61]....
        /*04d8*/ 	.word	0x00003790
        /*04dc*/ 	.word	0x000000ff
        /*04e0*/ 	.word	0x00000000
        /*04e4*/ 	.short	0x010a
        /*04e6*/ 	.byte	0x06
	.zero		1


	//   ....[62]....
        /*04e8*/ 	.word	0x00003820
        /*04ec*/ 	.word	0x000000ff
        /*04f0*/ 	.word	0x00000000
        /*04f4*/ 	.short	0x010a
        /*04f6*/ 	.byte	0x06
	.zero		1


	//   ....[63]....
        /*04f8*/ 	.word	0x000038b0
        /*04fc*/ 	.word	0x000000ff
        /*0500*/ 	.word	0x00000000
        /*0504*/ 	.short	0x010a
        /*0506*/ 	.byte	0x06
	.zero		1


	//   ....[64]....
        /*0508*/ 	.word	0x00003940
        /*050c*/ 	.word	0x000000ff
        /*0510*/ 	.word	0x00000000
        /*0514*/ 	.short	0x010a
        /*0516*/ 	.byte	0x07
	.zero		1


	//   ....[65]....
        /*0518*/ 	.word	0x00003dc0
        /*051c*/ 	.word	0x00000000
        /*0520*/ 	.word	0x00000080
        /*0524*/ 	.short	0x010a
        /*0526*/ 	.byte	0xff
	.zero		1


	//   ....[66]....
        /*0528*/ 	.word	0x00003e80
        /*052c*/ 	.word	0x00000000
        /*0530*/ 	.word	0x00000000
        /*0534*/ 	.short	0x0101
        /*0536*/ 	.byte	0xff
	.zero		1


	//   ....[67]....
        /*0538*/ 	.word	0x000041a0
        /*053c*/ 	.word	0x000000ff
        /*0540*/ 	.word	0x00000078
        /*0544*/ 	.short	0x010a
        /*0546*/ 	.byte	0x07
	.zero		1


	//   ....[68]....
        /*0548*/ 	.word	0x00004390
        /*054c*/ 	.word	0x000000ff
        /*0550*/ 	.word	0x00000050
        /*0554*/ 	.short	0x010a
        /*0556*/ 	.byte	0x07
	.zero		1


	//   ....[69]....
        /*0558*/ 	.word	0x00004500
        /*055c*/ 	.word	0x000000ff
        /*0560*/ 	.word	0x00000030
        /*0564*/ 	.short	0x010b
        /*0566*/ 	.byte	0x07
	.zero		1


	//   ....[70]....
        /*0568*/ 	.word	0x00004510
        /*056c*/ 	.word	0x000000ff
        /*0570*/ 	.word	0x00000000
        /*0574*/ 	.short	0x0101
        /*0576*/ 	.byte	0x08
	.zero		1


	//   ....[71]....
        /*0578*/ 	.word	0x00004520
        /*057c*/ 	.word	0x000000ff
        /*0580*/ 	.word	0x00000058
        /*0584*/ 	.short	0x010a
        /*0586*/ 	.byte	0x07
	.zero		1


	//   ....[72]....
        /*0588*/ 	.word	0x00004670
        /*058c*/ 	.word	0x000000ff
        /*0590*/ 	.word	0x00000038
        /*0594*/ 	.short	0x010b
        /*0596*/ 	.byte	0x07
	.zero		1


	//   ....[73]....
        /*0598*/ 	.word	0x00004680
        /*059c*/ 	.word	0x000000ff
        /*05a0*/ 	.word	0x00000000
        /*05a4*/ 	.short	0x0101
        /*05a6*/ 	.byte	0x08
	.zero		1


	//   ....[74]....
        /*05a8*/ 	.word	0x00004690
        /*05ac*/ 	.word	0x000000ff
        /*05b0*/ 	.word	0x00000060
        /*05b4*/ 	.short	0x010a
        /*05b6*/ 	.byte	0x07
	.zero		1


	//   ....[75]....
        /*05b8*/ 	.word	0x00004810
        /*05bc*/ 	.word	0x000000ff
        /*05c0*/ 	.word	0x00000040
        /*05c4*/ 	.short	0x010b
        /*05c6*/ 	.byte	0x07
	.zero		1


	//   ....[76]....
        /*05c8*/ 	.word	0x00004850
        /*05cc*/ 	.word	0x000000ff
        /*05d0*/ 	.word	0x00000000
        /*05d4*/ 	.short	0x0101
        /*05d6*/ 	.byte	0x08
	.zero		1


	//   ....[77]....
        /*05d8*/ 	.word	0x00004890
        /*05dc*/ 	.word	0x000000ff
        /*05e0*/ 	.word	0x00000068
        /*05e4*/ 	.short	0x010a
        /*05e6*/ 	.byte	0x07
	.zero		1


	//   ....[78]....
        /*05e8*/ 	.word	0x00004ad0
        /*05ec*/ 	.word	0x000000ff
        /*05f0*/ 	.word	0x00000048
        /*05f4*/ 	.short	0x010b
        /*05f6*/ 	.byte	0x07
	.zero		1


	//   ....[79]....
        /*05f8*/ 	.word	0x00004af0
        /*05fc*/ 	.word	0x000000ff
        /*0600*/ 	.word	0x00000000
        /*0604*/ 	.short	0x0101
        /*0606*/ 	.byte	0x0d
	.zero		1


	//   ....[80]....
        /*0608*/ 	.word	0x00004b20
        /*060c*/ 	.word	0x000000ff
        /*0610*/ 	.word	0x00000050
        /*0614*/ 	.short	0x010a
        /*0616*/ 	.byte	0x07
	.zero		1


	//   ....[81]....
        /*0618*/ 	.word	0x00004b40
        /*061c*/ 	.word	0x000000ff
        /*0620*/ 	.word	0x00000058
        /*0624*/ 	.short	0x010a
        /*0626*/ 	.byte	0x07
	.zero		1


	//   ....[82]....
        /*0628*/ 	.word	0x00004b60
        /*062c*/ 	.word	0x000000ff
        /*0630*/ 	.word	0x00000060
        /*0634*/ 	.short	0x010a
        /*0636*/ 	.byte	0x07
	.zero		1


	//   ....[83]....
        /*0638*/ 	.word	0x00004ba0
        /*063c*/ 	.word	0x00000000
        /*0640*/ 	.word	0x00000068
        /*0644*/ 	.short	0x010a
        /*0646*/ 	.byte	0xff
	.zero		1


	//   ....[84]....
        /*0648*/ 	.word	0x00004ed0
        /*064c*/ 	.word	0x00000000
        /*0650*/ 	.word	0x00000080
        /*0654*/ 	.short	0x010a
        /*0656*/ 	.byte	0xff
	.zero		1


	//   ....[85]....
        /*0658*/ 	.word	0x00004fe0
        /*065c*/ 	.word	0x00000000
        /*0660*/ 	.word	0x00000000
        /*0664*/ 	.short	0x0101
        /*0666*/ 	.byte	0xff
	.zero		1


	//   ....[86]....
        /*0668*/ 	.word	0x00005a30
        /*066c*/ 	.word	0x000000ff
        /*0670*/ 	.word	0x00000030
        /*0674*/ 	.short	0x010a
        /*0676*/ 	.byte	0x30
	.zero		1


	//   ....[87]....
        /*0678*/ 	.word	0x00005a70
        /*067c*/ 	.word	0x00000040
        /*0680*/ 	.word	0x000000a0
        /*0684*/ 	.short	0x010a
        /*0686*/ 	.byte	0xff
	.zero		1


	//   ....[88]....
        /*0688*/ 	.word	0x00005b60
        /*068c*/ 	.word	0x000000ff
        /*0690*/ 	.word	0x00000030
        /*0694*/ 	.short	0x010a
        /*0696*/ 	.byte	0x30
	.zero		1


	//   ....[89]....
        /*0698*/ 	.word	0x00005c50
        /*069c*/ 	.word	0x00000040
        /*06a0*/ 	.word	0x000000a0
        /*06a4*/ 	.short	0x010a
        /*06a6*/ 	.byte	0xff
	.zero		1


	//   ....[90]....
        /*06a8*/ 	.word	0x00006720
        /*06ac*/ 	.word	0x00000000
        /*06b0*/ 	.word	0x00000000
        /*06b4*/ 	.short	0x0101
        /*06b6*/ 	.byte	0xff
	.zero		1


	//   ....[91]....
        /*06b8*/ 	.word	0x00006730
        /*06bc*/ 	.word	0x00000002
        /*06c0*/ 	.word	0x00000030
        /*06c4*/ 	.short	0x010a
        /*06c6*/ 	.byte	0xff
	.zero		1


	//   ....[92]....
        /*06c8*/ 	.word	0x00006810
        /*06cc*/ 	.word	0x00000002
        /*06d0*/ 	.word	0x00000030
        /*06d4*/ 	.short	0x010a
        /*06d6*/ 	.byte	0xff
	.zero		1


	//   ....[93]....
        /*06d8*/ 	.word	0x00007370
        /*06dc*/ 	.word	0x00000048
        /*06e0*/ 	.word	0x00000000
        /*06e4*/ 	.short	0x0101
        /*06e6*/ 	.byte	0xff
	.zero		1


	//   ....[94]....
        /*06e8*/ 	.word	0x00007390
        /*06ec*/ 	.word	0x00000000
        /*06f0*/ 	.word	0x00000030
        /*06f4*/ 	.short	0x010a
        /*06f6*/ 	.byte	0xff
	.zero		1


	//   ....[95]....
        /*06f8*/ 	.word	0x00007460
        /*06fc*/ 	.word	0x00000000
        /*0700*/ 	.word	0x00000030
        /*0704*/ 	.short	0x010a
        /*0706*/ 	.byte	0xff
	.zero		1


	//   ....[96]....
        /*0708*/ 	.word	0x00007fc0
        /*070c*/ 	.word	0x00000048
        /*0710*/ 	.word	0x00000000
        /*0714*/ 	.short	0x0101
        /*0716*/ 	.byte	0xff
	.zero		1


	//   ....[97]....
        /*0718*/ 	.word	0x00007fe0
        /*071c*/ 	.word	0x00000000
        /*0720*/ 	.word	0x00000030
        /*0724*/ 	.short	0x010a
        /*0726*/ 	.byte	0xff
	.zero		1


	//   ....[98]....
        /*0728*/ 	.word	0x000080b0
        /*072c*/ 	.word	0x00000000
        /*0730*/ 	.word	0x00000030
        /*0734*/ 	.short	0x010a
        /*0736*/ 	.byte	0xff
	.zero		1


	//   ....[99]....
        /*0738*/ 	.word	0x00008410
        /*073c*/ 	.word	0x000000ff
        /*0740*/ 	.word	0x00000000
        /*0744*/ 	.short	0x0101
        /*0746*/ 	.byte	0x05
	.zero		1


	//   ....[100]....
        /*0748*/ 	.word	0x00008c70
        /*074c*/ 	.word	0x00000000
        /*0750*/ 	.word	0x00000000
        /*0754*/ 	.short	0x0101
        /*0756*/ 	.byte	0xff
	.zero		1


	//   ....[101]....
        /*0758*/ 	.word	0x00008ee0
        /*075c*/ 	.word	0x000000ff
        /*0760*/ 	.word	0x00000000
        /*0764*/ 	.short	0x0101
        /*0766*/ 	.byte	0x04
	.zero		1


	//   ....[102]....
        /*0768*/ 	.word	0x00008f00
        /*076c*/ 	.word	0x00000002
        /*0770*/ 	.word	0x000000f0
        /*0774*/ 	.short	0x010a
        /*0776*/ 	.byte	0xff
	.zero		1


	//   ....[103]....
        /*0778*/ 	.word	0x00008f60
        /*077c*/ 	.word	0x00000002
        /*0780*/ 	.word	0x00000018
        /*0784*/ 	.short	0x010a
        /*0786*/ 	.byte	0xff
	.zero		1


	//   ....[104]....
        /*0788*/ 	.word	0x00008fc0
        /*078c*/ 	.word	0x00000002
        /*0790*/ 	.word	0x00000018
        /*0794*/ 	.short	0x010a
        /*0796*/ 	.byte	0xff
	.zero		1


	//   ....[105]....
        /*0798*/ 	.word	0x00009010
        /*079c*/ 	.word	0x00000002
        /*07a0*/ 	.word	0x00000080
        /*07a4*/ 	.short	0x010a
        /*07a6*/ 	.byte	0xff
	.zero		1


	//   ....[106]....
        /*07a8*/ 	.word	0x00009070
        /*07ac*/ 	.word	0x00000000
        /*07b0*/ 	.word	0x00000000
        /*07b4*/ 	.short	0x010a
        /*07b6*/ 	.byte	0xff
	.zero		1


	//   ....[107]....
        /*07b8*/ 	.word	0x000090d0
        /*07bc*/ 	.word	0x00000000
        /*07c0*/ 	.word	0x00000000
        /*07c4*/ 	.short	0x010a
        /*07c6*/ 	.byte	0xff
	.zero		1


	//   ....[108]....
        /*07c8*/ 	.word	0x00009120
        /*07cc*/ 	.word	0x00000000
        /*07d0*/ 	.word	0x000000e0
        /*07d4*/ 	.short	0x010a
        /*07d6*/ 	.byte	0xff
	.zero		1


	//   ....[109]....
        /*07d8*/ 	.word	0x00009180
        /*07dc*/ 	.word	0x00000000
        /*07e0*/ 	.word	0x00000090
        /*07e4*/ 	.short	0x010a
        /*07e6*/ 	.byte	0xff
	.zero		1


	//   ....[110]....
        /*07e8*/ 	.word	0x000091d0
        /*07ec*/ 	.word	0x00000000
        /*07f0*/ 	.word	0x00000080
        /*07f4*/ 	.short	0x010a
        /*07f6*/ 	.byte	0xff
	.zero		1


	//   ....[111]....
        /*07f8*/ 	.word	0x00009230
        /*07fc*/ 	.word	0x00000000
        /*0800*/ 	.word	0x00000090
        /*0804*/ 	.short	0x010a
        /*0806*/ 	.byte	0xff
	.zero		1


	//   ....[112]....
        /*0808*/ 	.word	0x00009280
        /*080c*/ 	.word	0x00000000
        /*0810*/ 	.word	0x00000080
        /*0814*/ 	.short	0x010a
        /*0816*/ 	.byte	0xff
	.zero		1


	//   ....[113]....
        /*0818*/ 	.word	0x000092e0
        /*081c*/ 	.word	0x00000002
        /*0820*/ 	.word	0x000000c0
        /*0824*/ 	.short	0x010a
        /*0826*/ 	.byte	0xff
	.zero		1


	//   ....[114]....
        /*0828*/ 	.word	0x00009340
        /*082c*/ 	.word	0x00000000
        /*0830*/ 	.word	0x00000000
        /*0834*/ 	.short	0x010a
        /*0836*/ 	.byte	0xff
	.zero		1


	//   ....[115]....
        /*0838*/ 	.word	0x000093a0
        /*083c*/ 	.word	0x00000000
        /*0840*/ 	.word	0x00000000
        /*0844*/ 	.short	0x010a
        /*0846*/ 	.byte	0xff
	.zero		1


	//   ....[116]....
        /*0848*/ 	.word	0x00009400
        /*084c*/ 	.word	0x00000000
        /*0850*/ 	.word	0x00000000
        /*0854*/ 	.short	0x010a
        /*0856*/ 	.byte	0xff
	.zero		1


	//   ....[117]....
        /*0858*/ 	.word	0x00009460
        /*085c*/ 	.word	0x00000000
        /*0860*/ 	.word	0x00000000
        /*0864*/ 	.short	0x010a
        /*0866*/ 	.byte	0xff
	.zero		1


	//   ....[118]....
        /*0868*/ 	.word	0x000094c0
        /*086c*/ 	.word	0x00000000
        /*0870*/ 	.word	0x00000000
        /*0874*/ 	.short	0x010a
        /*0876*/ 	.byte	0xff
	.zero		1


	//   ....[119]....
        /*0878*/ 	.word	0x00009510
        /*087c*/ 	.word	0x00000000
        /*0880*/ 	.word	0x00000080
        /*0884*/ 	.short	0x010a
        /*0886*/ 	.byte	0xff
	.zero		1


	//   ....[120]....
        /*0888*/ 	.word	0x00009570
        /*088c*/ 	.word	0x00000000
        /*0890*/ 	.word	0x00000078
        /*0894*/ 	.short	0x010a
        /*0896*/ 	.byte	0xff
	.zero		1


	//   ....[121]....
        /*0898*/ 	.word	0x000095d0
        /*089c*/ 	.word	0x00000000
        /*08a0*/ 	.word	0x00000050
        /*08a4*/ 	.short	0x010a
        /*08a6*/ 	.byte	0xff
	.zero		1


	//   ....[122]....
        /*08a8*/ 	.word	0x00009630
        /*08ac*/ 	.word	0x00000000
        /*08b0*/ 	.word	0x00000058
        /*08b4*/ 	.short	0x010a
        /*08b6*/ 	.byte	0xff
	.zero		1


	//   ....[123]....
        /*08b8*/ 	.word	0x00009690
        /*08bc*/ 	.word	0x00000000
        /*08c0*/ 	.word	0x00000060
        /*08c4*/ 	.short	0x010a
        /*08c6*/ 	.byte	0xff
	.zero		1


	//   ....[124]....
        /*08c8*/ 	.word	0x000096f0
        /*08cc*/ 	.word	0x00000000
        /*08d0*/ 	.word	0x00000068
        /*08d4*/ 	.short	0x010a
        /*08d6*/ 	.byte	0xff
	.zero		1


	//   ....[125]....
        /*08d8*/ 	.word	0x00009750
        /*08dc*/ 	.word	0x00000000
        /*08e0*/ 	.word	0x00000050
        /*08e4*/ 	.short	0x010a
        /*08e6*/ 	.byte	0xff
	.zero		1


	//   ....[126]....
        /*08e8*/ 	.word	0x000097b0
        /*08ec*/ 	.word	0x00000000
        /*08f0*/ 	.word	0x00000058
        /*08f4*/ 	.short	0x010a
        /*08f6*/ 	.byte	0xff
	.zero		1


	//   ....[127]....
        /*08f8*/ 	.word	0x00009810
        /*08fc*/ 	.word	0x00000000
        /*0900*/ 	.word	0x00000060
        /*0904*/ 	.short	0x010a
        /*0906*/ 	.byte	0xff
	.zero		1


	//   ....[128]....
        /*0908*/ 	.word	0x00009860
        /*090c*/ 	.word	0x00000000
        /*0910*/ 	.word	0x00000080
        /*0914*/ 	.short	0x010a
        /*0916*/ 	.byte	0xff
	.zero		1


	//   ....[129]....
        /*0918*/ 	.word	0x000098c0
        /*091c*/ 	.word	0x00000002
        /*0920*/ 	.word	0x00000030
        /*0924*/ 	.short	0x010a
        /*0926*/ 	.byte	0xff
	.zero		1


	//   ....[130]....
        /*0928*/ 	.word	0x00009910
        /*092c*/ 	.word	0x00000040
        /*0930*/ 	.word	0x000000a0
        /*0934*/ 	.short	0x010a
        /*0936*/ 	.byte	0xff
	.zero		1


	//   ....[131]....
        /*0938*/ 	.word	0x00009960
        /*093c*/ 	.word	0x00000002
        /*0940*/ 	.word	0x00000030
        /*0944*/ 	.short	0x010a
        /*0946*/ 	.byte	0xff
	.zero		1


	//   ....[132]....
        /*0948*/ 	.word	0x000099b0
        /*094c*/ 	.word	0x00000000
        /*0950*/ 	.word	0x00000030
        /*0954*/ 	.short	0x010a
        /*0956*/ 	.byte	0xff
	.zero		1


	//   ....[133]....
        /*0958*/ 	.word	0x00009a00
        /*095c*/ 	.word	0x00000000
        /*0960*/ 	.word	0x00000030
        /*0964*/ 	.short	0x010a
        /*0966*/ 	.byte	0xff
	.zero		1


	//----- nvinfo : EIATTR_NUM_MBARRIERS
	.align		4
.L_47:
        /*0968*/ 	.byte	0x03, 0x38
        /*096a*/ 	.short	0x0020


	//----- nvinfo : EIATTR_EXIT_INSTR_OFFSETS
	.align		4
        /*096c*/ 	.byte	0x04, 0x1c
        /*096e*/ 	.short	(.L_49 - .L_48)


	//   ....[0]....
.L_48:
        /*0970*/ 	.word	0x00002590


	//   ....[1]....
        /*0974*/ 	.word	0x00002a80


	//   ....[2]....
        /*0978*/ 	.word	0x00002ae0


	//   ....[3]....
        /*097c*/ 	.word	0x00003ba0


	//   ....[4]....
        /*0980*/ 	.word	0x00004bd0


	//   ....[5]....
        /*0984*/ 	.word	0x00004c10


	//   ....[6]....
        /*0988*/ 	.word	0x00008dd0


	//   ....[7]....
        /*098c*/ 	.word	0x00008e50


	//   ....[8]....
        /*0990*/ 	.word	0x00008e80


	//   ....[9]....
        /*0994*/ 	.word	0x00008ef0


	//----- nvinfo : EIATTR_MAX_THREADS
	.align		4
.L_49:
        /*0998*/ 	.byte	0x04, 0x05
        /*099a*/ 	.short	(.L_51 - .L_50)
.L_50:
        /*099c*/ 	.word	0x00000100
        /*09a0*/ 	.word	0x00000001
        /*09a4*/ 	.word	0x00000001


	//----- nvinfo : EIATTR_CRS_STACK_SIZE
	.align		4
.L_51:
        /*09a8*/ 	.byte	0x04, 0x1e
        /*09aa*/ 	.short	(.L_53 - .L_52)
.L_52:
        /*09ac*/ 	.word	0x00000000


	//----- nvinfo : EIATTR_CBANK_PARAM_SIZE
	.align		4
.L_53:
        /*09b0*/ 	.byte	0x03, 0x19
        /*09b2*/ 	.short	0x0800


	//----- nvinfo : EIATTR_PARAM_CBANK
	.align		4
        /*09b4*/ 	.byte	0x04, 0x0a
        /*09b6*/ 	.short	(.L_55 - .L_54)
	.align		4
.L_54:
        /*09b8*/ 	.word	index@(.nv.constant0._ZN7cutlass13device_kernelINS_4gemm6kernel13GemmUniversalIN4cute5tupleIJiiiiEEENS1_10collective13CollectiveMmaINS1_35MainloopSm100TmaUmmaWarpSpecializedILi3ELi2ELi4ENS5_IJNS4_1CILi1EEESB_SB_EEEEENS5_IJNSA_ILi128EEESE_SE_EEENS_10bfloat16_tENS5_IJlSB_lEEESG_SH_NS4_8TiledMMAINS4_8MMA_AtomIJNS4_20SM100_MMA_F16BF16_SSISG_SG_fLi128ELi128ELNS4_4UMMA5MajorE0ELSM_0ELNSL_7ScaleInE0ELSN_0EEEEEENS4_6LayoutISC_NS5_IJNSA_ILi0EEESR_SR_EEEEENS5_IJNS4_10UnderscoreESU_SU_EEEEENS4_13SM90_TMA_LOADENS4_14ComposedLayoutINS4_7SwizzleILi3ELi4ELi3EEENS4_18smem_ptr_flag_bitsILi16EEENSQ_INS5_IJNSA_ILi8EEENSA_ILi64EEEEEENS5_IJS14_SB_EEEEEEEvNS4_8identityESX_S18_vS19_EENS_8epilogue10collective18CollectiveEpilogueINS1B_23Sm100TmaWarpSpecializedILi4ELi2ELi32ELb1ELb0EEEJSF_NS5_IJNSQ_ISE_SB_EENSQ_INSA_ILi32EEESB_EEEEESG_SH_SG_SH_NS1B_6fusion15FusionCallbacksIS1F_NS1K_17LinearCombinationISG_fSG_fLNS_15FloatRoundStyleE2EEESF_S1J_JEEENS4_5SM1004TMEM4LOAD26SM100_TMEM_LOAD_32dp32b32xESX_NSY_INSZ_ILi2ELi4ELi3EEES12_NSQ_INS5_IJS13_S1H_EEENS5_IJS1H_SB_EEEEEEENS4_39AutoVectorizingCopyWithAssumedAlignmentILi128EEENS4_14SM90_TMA_STOREES1Y_S20_S20_EEEvvEEEEvNT_6ParamsE)
        /*09bc*/ 	.short	0x0380
        /*09be*/ 	.short	0x0800


	//----- nvinfo : EIATTR_SW_WAR
	.align		4
.L_55:
        /*09c0*/ 	.byte	0x04, 0x36
        /*09c2*/ 	.short	(.L_57 - .L_56)
.L_56:
        /*09c4*/ 	.word	0x00000008
.L_57:


//--------------------- .nv.callgraph             --------------------------
	.section	.nv.callgraph,"",@"SHT_CUDA_CALLGRAPH"
	.align	4
	.sectionentsize	8
	.align		4
        /*0000*/ 	.word	0x00000000
	.align		4
        /*0004*/ 	.word	0xffffffff
	.align		4
        /*0008*/ 	.word	index@(_ZN7cutlass13device_kernelINS_4gemm6kernel13GemmUniversalIN4cute5tupleIJiiiiEEENS1_10collective13CollectiveMmaINS1_35MainloopSm100TmaUmmaWarpSpecializedILi3ELi2ELi4ENS5_IJNS4_1CILi1EEESB_SB_EEEEENS5_IJNSA_ILi128EEESE_SE_EEENS_10bfloat16_tENS5_IJlSB_lEEESG_SH_NS4_8TiledMMAINS4_8MMA_AtomIJNS4_20SM100_MMA_F16BF16_SSISG_SG_fLi128ELi128ELNS4_4UMMA5MajorE0ELSM_0ELNSL_7ScaleInE0ELSN_0EEEEEENS4_6LayoutISC_NS5_IJNSA_ILi0EEESR_SR_EEEEENS5_IJNS4_10UnderscoreESU_SU_EEEEENS4_13SM90_TMA_LOADENS4_14ComposedLayoutINS4_7SwizzleILi3ELi4ELi3EEENS4_18smem_ptr_flag_bitsILi16EEENSQ_INS5_IJNSA_ILi8EEENSA_ILi64EEEEEENS5_IJS14_SB_EEEEEEEvNS4_8identityESX_S18_vS19_EENS_8epilogue10collective18CollectiveEpilogueINS1B_23Sm100TmaWarpSpecializedILi4ELi2ELi32ELb1ELb0EEEJSF_NS5_IJNSQ_ISE_SB_EENSQ_INSA_ILi32EEESB_EEEEESG_SH_SG_SH_NS1B_6fusion15FusionCallbacksIS1F_NS1K_17LinearCombinationISG_fSG_fLNS_15FloatRoundStyleE2EEESF_S1J_JEEENS4_5SM1004TMEM4LOAD26SM100_TMEM_LOAD_32dp32b32xESX_NSY_INSZ_ILi2ELi4ELi3EEES12_NSQ_INS5_IJS13_S1H_EEENS5_IJS1H_SB_EEEEEEENS4_39AutoVectorizingCopyWithAssumedAlignmentILi128EEENS4_14SM90_TMA_STOREES1Y_S20_S20_EEEvvEEEEvNT_6ParamsE)
	.align		4
        /*000c*/ 	.word	index@(__assertfail)
	.align		4
        /*0010*/ 	.word	0x00000000
	.align		4
        /*0014*/ 	.word	0xfffffffe
	.align		4
        /*0018*/ 	.word	0x00000000
	.align		4
        /*001c*/ 	.word	0xfffffffd
	.align		4
        /*0020*/ 	.word	0x00000000
	.align		4
        /*0024*/ 	.word	0xfffffffc


//--------------------- .nv.constant4             --------------------------
	.section	.nv.constant4,"a",@progbits
	.align	8
	.align		8
.nv.constant4:
        /*0000*/ 	.dword	__assertfail
	.align		8
        /*0008*/ 	.dword	__unnamed_1
	.align		8
        /*0010*/ 	.dword	__unnamed_2
	.align		8
        /*0018*/ 	.dword	_ZN39_INTERNAL_a2b2534d_4_k_cu_b0c97d06_73534cuda3std3__45__cpo5beginE
	.align		8
        /*0020*/ 	.dword	_ZN39_INTERNAL_a2b2534d_4_k_cu_b0c97d06_73534cuda3std3__45__cpo3endE
	.align		8
        /*0028*/ 	.dword	_ZN39_INTERNAL_a2b2534d_4_k_cu_b0c97d06_73534cuda3std3__45__cpo6cbeginE
	.align		8
        /*0030*/ 	.dword	_ZN39_INTERNAL_a2b2534d_4_k_cu_b0c97d06_73534cuda3std3__45__cpo4cendE
	.align		8
        /*0038*/ 	.dword	_ZN39_INTERNAL_a2b2534d_4_k_cu_b0c97d06_73534cuda3std3__441_GLOBAL__N__a2b2534d_4_k_cu_b0c97d06_73536ignoreE
	.align		8
        /*0040*/ 	.dword	_ZN39_INTERNAL_a2b2534d_4_k_cu_b0c97d06_73534cuda3std3__419piecewise_constructE
	.align		8
        /*0048*/ 	.dword	_ZN39_INTERNAL_a2b2534d_4_k_cu_b0c97d06_73534cuda3std3__48in_placeE
	.align		8
        /*0050*/ 	.dword	_ZN39_INTERNAL_a2b2534d_4_k_cu_b0c97d06_73534cuda3std6ranges3__45__cpo4swapE
	.align		8
        /*0058*/ 	.dword	_ZN39_INTERNAL_a2b2534d_4_k_cu_b0c97d06_73534cuda3std6ranges3__45__cpo9iter_moveE
	.align		8
        /*0060*/ 	.dword	_ZN39_INTERNAL_a2b2534d_4_k_cu_b0c97d06_73534cute7productE
	.align		8
        /*0068*/ 	.dword	_ZN39_INTERNAL_a2b2534d_4_k_cu_b0c97d06_73534cute1_E
	.align		8
        /*0070*/ 	.dword	$str$25
	.align		8
        /*0078*/ 	.dword	$str$26
	.align		8
        /*0080*/ 	.dword	$str$27
	.align		8
        /*0088*/ 	.dword	$str$28


//--------------------- .text._ZN7cutlass13device_kernelINS_4gemm6kernel13GemmUniversalIN4cute5tupleIJiiiiEEENS1_10collective13CollectiveMmaINS1_35MainloopSm100TmaUmmaWarpSpecializedILi3ELi2ELi4ENS5_IJNS4_1CILi1EEESB_SB_EEEEENS5_IJNSA_ILi128EEESE_SE_EEENS_10bfloat16_tENS5_IJlSB_lEEESG_SH_NS4_8TiledMMAINS4_8MMA_AtomIJNS4_20SM100_MMA_F16BF16_SSISG_SG_fLi128ELi128ELNS4_4UMMA5MajorE0ELSM_0ELNSL_7ScaleInE0ELSN_0EEEEEENS4_6LayoutISC_NS5_IJNSA_ILi0EEESR_SR_EEEEENS5_IJNS4_10UnderscoreESU_SU_EEEEENS4_13SM90_TMA_LOADENS4_14ComposedLayoutINS4_7SwizzleILi3ELi4ELi3EEENS4_18smem_ptr_flag_bitsILi16EEENSQ_INS5_IJNSA_ILi8EEENSA_ILi64EEEEEENS5_IJS14_SB_EEEEEEEvNS4_8identityESX_S18_vS19_EENS_8epilogue10collective18CollectiveEpilogueINS1B_23Sm100TmaWarpSpecializedILi4ELi2ELi32ELb1ELb0EEEJSF_NS5_IJNSQ_ISE_SB_EENSQ_INSA_ILi32EEESB_EEEEESG_SH_SG_SH_NS1B_6fusion15FusionCallbacksIS1F_NS1K_17LinearCombinationISG_fSG_fLNS_15FloatRoundStyleE2EEESF_S1J_JEEENS4_5SM1004TMEM4LOAD26SM100_TMEM_LOAD_32dp32b32xESX_NSY_INSZ_ILi2ELi4ELi3EEES12_NSQ_INS5_IJS13_S1H_EEENS5_IJS1H_SB_EEEEEEENS4_39AutoVectorizingCopyWithAssumedAlignmentILi128EEENS4_14SM90_TMA_STOREES1Y_S20_S20_EEEvvEEEEvNT_6ParamsE --------------------------
	.section	.text._ZN7cutlass13device_kernelINS_4gemm6kernel13GemmUniversalIN4cute5tupleIJiiiiEEENS1_10collective13CollectiveMmaINS1_35MainloopSm100TmaUmmaWarpSpecializedILi3ELi2ELi4ENS5_IJNS4_1CILi1EEESB_SB_EEEEENS5_IJNSA_ILi128EEESE_SE_EEENS_10bfloat16_tENS5_IJlSB_lEEESG_SH_NS4_8TiledMMAINS4_8MMA_AtomIJNS4_20SM100_MMA_F16BF16_SSISG_SG_fLi128ELi128ELNS4_4UMMA5MajorE0ELSM_0ELNSL_7ScaleInE0ELSN_0EEEEEENS4_6LayoutISC_NS5_IJNSA_ILi0EEESR_SR_EEEEENS5_IJNS4_10UnderscoreESU_SU_EEEEENS4_13SM90_TMA_LOADENS4_14ComposedLayoutINS4_7SwizzleILi3ELi4ELi3EEENS4_18smem_ptr_flag_bitsILi16EEENSQ_INS5_IJNSA_ILi8EEENSA_ILi64EEEEEENS5_IJS14_SB_EEEEEEEvNS4_8identityESX_S18_vS19_EENS_8epilogue10collective18CollectiveEpilogueINS1B_23Sm100TmaWarpSpecializedILi4ELi2ELi32ELb1ELb0EEEJSF_NS5_IJNSQ_ISE_SB_EENSQ_INSA_ILi32EEESB_EEEEESG_SH_SG_SH_NS1B_6fusion15FusionCallbacksIS1F_NS1K_17LinearCombinationISG_fSG_fLNS_15FloatRoundStyleE2EEESF_S1J_JEEENS4_5SM1004TMEM4LOAD26SM100_TMEM_LOAD_32dp32b32xESX_NSY_INSZ_ILi2ELi4ELi3EEES12_NSQ_INS5_IJS13_S1H_EEENS5_IJS1H_SB_EEEEEEENS4_39AutoVectorizingCopyWithAssumedAlignmentILi128EEENS4_14SM90_TMA_STOREES1Y_S20_S20_EEEvvEEEEvNT_6ParamsE,"ax",@progbits
	.align	128
.text._ZN7cutlass13device_kernelINS_4gemm6kernel13GemmUniversalIN4cute5tupleIJiiiiEEENS1_10collective13CollectiveMmaINS1_35MainloopSm100TmaUmmaWarpSpecializedILi3ELi2ELi4ENS5_IJNS4_1CILi1EEESB_SB_EEEEENS5_IJNSA_ILi128EEESE_SE_EEENS_10bfloat16_tENS5_IJlSB_lEEESG_SH_NS4_8TiledMMAINS4_8MMA_AtomIJNS4_20SM100_MMA_F16BF16_SSISG_SG_fLi128ELi128ELNS4_4UMMA5MajorE0ELSM_0ELNSL_7ScaleInE0ELSN_0EEEEEENS4_6LayoutISC_NS5_IJNSA_ILi0EEESR_SR_EEEEENS5_IJNS4_10UnderscoreESU_SU_EEEEENS4_13SM90_TMA_LOADENS4_14ComposedLayoutINS4_7SwizzleILi3ELi4ELi3EEENS4_18smem_ptr_flag_bitsILi16EEENSQ_INS5_IJNSA_ILi8EEENSA_ILi64EEEEEENS5_IJS14_SB_EEEEEEEvNS4_8identityESX_S18_vS19_EENS_8epilogue10collective18CollectiveEpilogueINS1B_23Sm100TmaWarpSpecializedILi4ELi2ELi32ELb1ELb0EEEJSF_NS5_IJNSQ_ISE_SB_EENSQ_INSA_ILi32EEESB_EEEEESG_SH_SG_SH_NS1B_6fusion15FusionCallbacksIS1F_NS1K_17LinearCombinationISG_fSG_fLNS_15FloatRoundStyleE2EEESF_S1J_JEEENS4_5SM1004TMEM4LOAD26SM100_TMEM_LOAD_32dp32b32xESX_NSY_INSZ_ILi2ELi4ELi3EEES12_NSQ_INS5_IJS13_S1H_EEENS5_IJS1H_SB_EEEEEEENS4_39AutoVectorizingCopyWithAssumedAlignmentILi128EEENS4_14SM90_TMA_STOREES1Y_S20_S20_EEEvvEEEEvNT_6ParamsE:
        .type           _ZN7cutlass13device_kernelINS_4gemm6kernel13GemmUniversalIN4cute5tupleIJiiiiEEENS1_10collective13CollectiveMmaINS1_35MainloopSm100TmaUmmaWarpSpecializedILi3ELi2ELi4ENS5_IJNS4_1CILi1EEESB_SB_EEEEENS5_IJNSA_ILi128EEESE_SE_EEENS_10bfloat16_tENS5_IJlSB_lEEESG_SH_NS4_8TiledMMAINS4_8MMA_AtomIJNS4_20SM100_MMA_F16BF16_SSISG_SG_fLi128ELi128ELNS4_4UMMA5MajorE0ELSM_0ELNSL_7ScaleInE0ELSN_0EEEEEENS4_6LayoutISC_NS5_IJNSA_ILi0EEESR_SR_EEEEENS5_IJNS4_10UnderscoreESU_SU_EEEEENS4_13SM90_TMA_LOADENS4_14ComposedLayoutINS4_7SwizzleILi3ELi4ELi3EEENS4_18smem_ptr_flag_bitsILi16EEENSQ_INS5_IJNSA_ILi8EEENSA_ILi64EEEEEENS5_IJS14_SB_EEEEEEEvNS4_8identityESX_S18_vS19_EENS_8epilogue10collective18CollectiveEpilogueINS1B_23Sm100TmaWarpSpecializedILi4ELi2ELi32ELb1ELb0EEEJSF_NS5_IJNSQ_ISE_SB_EENSQ_INSA_ILi32EEESB_EEEEESG_SH_SG_SH_NS1B_6fusion15FusionCallbacksIS1F_NS1K_17LinearCombinationISG_fSG_fLNS_15FloatRoundStyleE2EEESF_S1J_JEEENS4_5SM1004TMEM4LOAD26SM100_TMEM_LOAD_32dp32b32xESX_NSY_INSZ_ILi2ELi4ELi3EEES12_NSQ_INS5_IJS13_S1H_EEENS5_IJS1H_SB_EEEEEEENS4_39AutoVectorizingCopyWithAssumedAlignmentILi128EEENS4_14SM90_TMA_STOREES1Y_S20_S20_EEEvvEEEEvNT_6ParamsE,@function
        .size           _ZN7cutlass13device_kernelINS_4gemm6kernel13GemmUniversalIN4cute5tupleIJiiiiEEENS1_10collective13CollectiveMmaINS1_35MainloopSm100TmaUmmaWarpSpecializedILi3ELi2ELi4ENS5_IJNS4_1CILi1EEESB_SB_EEEEENS5_IJNSA_ILi128EEESE_SE_EEENS_10bfloat16_tENS5_IJlSB_lEEESG_SH_NS4_8TiledMMAINS4_8MMA_AtomIJNS4_20SM100_MMA_F16BF16_SSISG_SG_fLi128ELi128ELNS4_4UMMA5MajorE0ELSM_0ELNSL_7ScaleInE0ELSN_0EEEEEENS4_6LayoutISC_NS5_IJNSA_ILi0EEESR_SR_EEEEENS5_IJNS4_10UnderscoreESU_SU_EEEEENS4_13SM90_TMA_LOADENS4_14ComposedLayoutINS4_7SwizzleILi3ELi4ELi3EEENS4_18smem_ptr_flag_bitsILi16EEENSQ_INS5_IJNSA_ILi8EEENSA_ILi64EEEEEENS5_IJS14_SB_EEEEEEEvNS4_8identityESX_S18_vS19_EENS_8epilogue10collective18CollectiveEpilogueINS1B_23Sm100TmaWarpSpecializedILi4ELi2ELi32ELb1ELb0EEEJSF_NS5_IJNSQ_ISE_SB_EENSQ_INSA_ILi32EEESB_EEEEESG_SH_SG_SH_NS1B_6fusion15FusionCallbacksIS1F_NS1K_17LinearCombinationISG_fSG_fLNS_15FloatRoundStyleE2EEESF_S1J_JEEENS4_5SM1004TMEM4LOAD26SM100_TMEM_LOAD_32dp32b32xESX_NSY_INSZ_ILi2ELi4ELi3EEES12_NSQ_INS5_IJS13_S1H_EEENS5_IJS1H_SB_EEEEEEENS4_39AutoVectorizingCopyWithAssumedAlignmentILi128EEENS4_14SM90_TMA_STOREES1Y_S20_S20_EEEvvEEEEvNT_6ParamsE,(.L_x_173 - _ZN7cutlass13device_kernelINS_4gemm6kernel13GemmUniversalIN4cute5tupleIJiiiiEEENS1_10collective13CollectiveMmaINS1_35MainloopSm100TmaUmmaWarpSpecializedILi3ELi2ELi4ENS5_IJNS4_1CILi1EEESB_SB_EEEEENS5_IJNSA_ILi128EEESE_SE_EEENS_10bfloat16_tENS5_IJlSB_lEEESG_SH_NS4_8TiledMMAINS4_8MMA_AtomIJNS4_20SM100_MMA_F16BF16_SSISG_SG_fLi128ELi128ELNS4_4UMMA5MajorE0ELSM_0ELNSL_7ScaleInE0ELSN_0EEEEEENS4_6LayoutISC_NS5_IJNSA_ILi0EEESR_SR_EEEEENS5_IJNS4_10UnderscoreESU_SU_EEEEENS4_13SM90_TMA_LOADENS4_14ComposedLayoutINS4_7SwizzleILi3ELi4ELi3EEENS4_18smem_ptr_flag_bitsILi16EEENSQ_INS5_IJNSA_ILi8EEENSA_ILi64EEEEEENS5_IJS14_SB_EEEEEEEvNS4_8identityESX_S18_vS19_EENS_8epilogue10collective18CollectiveEpilogueINS1B_23Sm100TmaWarpSpecializedILi4ELi2ELi32ELb1ELb0EEEJSF_NS5_IJNSQ_ISE_SB_EENSQ_INSA_ILi32EEESB_EEEEESG_SH_SG_SH_NS1B_6fusion15FusionCallbacksIS1F_NS1K_17LinearCombinationISG_fSG_fLNS_15FloatRoundStyleE2EEESF_S1J_JEEENS4_5SM1004TMEM4LOAD26SM100_TMEM_LOAD_32dp32b32xESX_NSY_INSZ_ILi2ELi4ELi3EEES12_NSQ_INS5_IJS13_S1H_EEENS5_IJS1H_SB_EEEEEEENS4_39AutoVectorizingCopyWithAssumedAlignmentILi128EEENS4_14SM90_TMA_STOREES1Y_S20_S20_EEEvvEEEEvNT_6ParamsE)
        .other          _ZN7cutlass13device_kernelINS_4gemm6kernel13GemmUniversalIN4cute5tupleIJiiiiEEENS1_10collective13CollectiveMmaINS1_35MainloopSm100TmaUmmaWarpSpecializedILi3ELi2ELi4ENS5_IJNS4_1CILi1EEESB_SB_EEEEENS5_IJNSA_ILi128EEESE_SE_EEENS_10bfloat16_tENS5_IJlSB_lEEESG_SH_NS4_8TiledMMAINS4_8MMA_AtomIJNS4_20SM100_MMA_F16BF16_SSISG_SG_fLi128ELi128ELNS4_4UMMA5MajorE0ELSM_0ELNSL_7ScaleInE0ELSN_0EEEEEENS4_6LayoutISC_NS5_IJNSA_ILi0EEESR_SR_EEEEENS5_IJNS4_10UnderscoreESU_SU_EEEEENS4_13SM90_TMA_LOADENS4_14ComposedLayoutINS4_7SwizzleILi3ELi4ELi3EEENS4_18smem_ptr_flag_bitsILi16EEENSQ_INS5_IJNSA_ILi8EEENSA_ILi64EEEEEENS5_IJS14_SB_EEEEEEEvNS4_8identityESX_S18_vS19_EENS_8epilogue10collective18CollectiveEpilogueINS1B_23Sm100TmaWarpSpecializedILi4ELi2ELi32ELb1ELb0EEEJSF_NS5_IJNSQ_ISE_SB_EENSQ_INSA_ILi32EEESB_EEEEESG_SH_SG_SH_NS1B_6fusion15FusionCallbacksIS1F_NS1K_17LinearCombinationISG_fSG_fLNS_15FloatRoundStyleE2EEESF_S1J_JEEENS4_5SM1004TMEM4LOAD26SM100_TMEM_LOAD_32dp32b32xESX_NSY_INSZ_ILi2ELi4ELi3EEES12_NSQ_INS5_IJS13_S1H_EEENS5_IJS1H_SB_EEEEEEENS4_39AutoVectorizingCopyWithAssumedAlignmentILi128EEENS4_14SM90_TMA_STOREES1Y_S20_S20_EEEvvEEEEvNT_6ParamsE,@"STO_CUDA_ENTRY STV_DEFAULT"
_ZN7cutlass13device_kernelINS_4gemm6kernel13GemmUniversalIN4cute5tupleIJiiiiEEENS1_10collective13CollectiveMmaINS1_35MainloopSm100TmaUmmaWarpSpecializedILi3ELi2ELi4ENS5_IJNS4_1CILi1EEESB_SB_EEEEENS5_IJNSA_ILi128EEESE_SE_EEENS_10bfloat16_tENS5_IJlSB_lEEESG_SH_NS4_8TiledMMAINS4_8MMA_AtomIJNS4_20SM100_MMA_F16BF16_SSISG_SG_fLi128ELi128ELNS4_4UMMA5MajorE0ELSM_0ELNSL_7ScaleInE0ELSN_0EEEEEENS4_6LayoutISC_NS5_IJNSA_ILi0EEESR_SR_EEEEENS5_IJNS4_10UnderscoreESU_SU_EEEEENS4_13SM90_TMA_LOADENS4_14ComposedLayoutINS4_7SwizzleILi3ELi4ELi3EEENS4_18smem_ptr_flag_bitsILi16EEENSQ_INS5_IJNSA_ILi8EEENSA_ILi64EEEEEENS5_IJS14_SB_EEEEEEEvNS4_8identityESX_S18_vS19_EENS_8epilogue10collective18CollectiveEpilogueINS1B_23Sm100TmaWarpSpecializedILi4ELi2ELi32ELb1ELb0EEEJSF_NS5_IJNSQ_ISE_SB_EENSQ_INSA_ILi32EEESB_EEEEESG_SH_SG_SH_NS1B_6fusion15FusionCallbacksIS1F_NS1K_17LinearCombinationISG_fSG_fLNS_15FloatRoundStyleE2EEESF_S1J_JEEENS4_5SM1004TMEM4LOAD26SM100_TMEM_LOAD_32dp32b32xESX_NSY_INSZ_ILi2ELi4ELi3EEES12_NSQ_INS5_IJS13_S1H_EEENS5_IJS1H_SB_EEEEEEENS4_39AutoVectorizingCopyWithAssumedAlignmentILi128EEENS4_14SM90_TMA_STOREES1Y_S20_S20_EEEvvEEEEvNT_6ParamsE:
[----:B------:R-:W1:Y:S01]  /*0000*/  LDC R1, c[0x0][0x37c] ;  /* 0x0000df00ff017b82 */ /* 0x000e620000000800 */
[----:B------:R-:W2:Y:S01]  /*0010*/  S2R R101, SR_TID.X ;  /* 0x0000000000657919 */ /* 0x000ea20000002100 */
[----:B------:R-:W3:Y:S01]  /*0020*/  LDCU.64 UR4, c[0x0][0x890] ;  /* 0x00011200ff0477ac */ /* 0x000ee20008000a00 */
[----:B------:R-:W-:Y:S02]  /*0030*/  PRMT R88, RZ, 0x7610, R88 ;  /* 0x00007610ff587816 */ /* 0x000fe40000000058 */
[----:B------:R-:W-:Y:S01]  /*0040*/  ELECT P5, URZ, PT ;  /* 0x0000000000ff782f */ /* 0x000fe200038a0000 */
[----:B------:R-:W4:Y:S01]  /*0050*/  LDCU.64 UR46, c[0x0][0x358] ;  /* 0x00006b00ff2e77ac */ /* 0x000f220008000a00 */
[----:B---3--:R-:W-:-:S04]  /*0060*/  UISETP.NE.U32.AND UP0, UPT, UR4, URZ, UPT ;  /* 0x000000ff0400728c */ /* 0x008fc8000bf05070 */
[----:B------:R-:W-:Y:S01]  /*0070*/  UISETP.NE.AND.EX UP0, UPT, UR5, URZ, UPT, UP0 ;  /* 0x000000ff0500728c */ /* 0x000fe2000bf05300 */
[----:B--2---:R-:W-:-:S05]  /*0080*/  SHF.R.U32.HI R92, RZ, 0x5, R101 ;  /* 0x00000005ff5c7819 */ /* 0x004fca0000011665 */
[----:B------:R-:W2:Y:S02]  /*0090*/  SHFL.IDX PT, R0, R92, RZ, 0x1f ;  /* 0x00001fff5c007589 */ /* 0x000ea400000e0000 */
[----:B--2---:R-:W-:Y:S01]  /*00a0*/  R2UR UR8, R0 ;  /* 0x00000000000872ca */ /* 0x004fe200000e0000 */
[----:B-1--4-:R-:W-:-:S14]  /*00b0*/  BRA.U UP0, `(.L_x_0) ;  /* 0x00000001002c7547 */ /* 0x012fdc000b800000 */
[----:B------:R-:W1:Y:S02]  /*00c0*/  LDCU.64 UR6, c[0x0][0x888] ;  /* 0x00011100ff0677ac */ /* 0x000e640008000a00 */
[----:B-1----:R-:W-:-:S04]  /*00d0*/  UISETP.NE.U32.AND UP0, UPT, UR6, URZ, UPT ;  /* 0x000000ff0600728c */ /* 0x002fc8000bf05070 */
[----:B------:R-:W-:-:S09]  /*00e0*/  UISETP.NE.AND.EX UP0, UPT, UR7, URZ, UPT, UP0 ;  /* 0x000000ff0700728c */ /* 0x000fd2000bf05300 */
[----:B------:R-:W-:Y:S05]  /*00f0*/  BRA.U !UP0, `(.L_x_1) ;  /* 0x0000000108107547 */ /* 0x000fea000b800000 */
[----:B------:R-:W1:Y:S02]  /*0100*/  LDC.64 R2, c[0x0][0x888] ;  /* 0x00022200ff027b82 */ /* 0x000e640000000a00 */
[----:B-1----:R1:W5:Y:S01]  /*0110*/  LDG.E R49, desc[UR46][R2.64] ;  /* 0x0000002e02317981 */ /* 0x002362000c1e1900 */
[----:B------:R-:W-:Y:S01]  /*0120*/  HFMA2 R88, -RZ, RZ, 0, 5.9604644775390625e-08 ;  /* 0x00000001ff587431 */ /* 0x000fe200000001ff */
[----:B------:R-:W-:Y:S05]  /*0130*/  BRA `(.L_x_0) ;  /* 0x00000000000c7947 */ /* 0x000fea0003800000 */
.L_x_1:
[----:B------:R-:W1:Y:S01]  /*0140*/  LDCU UR6, c[0x0][0x880] ;  /* 0x00011000ff0677ac */ /* 0x000e620008000800 */
[----:B------:R-:W-:Y:S01]  /*0150*/  HFMA2 R88, -RZ, RZ, 0, 5.9604644775390625e-08 ;  /* 0x00000001ff587431 */ /* 0x000fe200000001ff */
[----:B-1----:R-:W-:-:S07]  /*0160*/  MOV R49, UR6 ;  /* 0x0000000600317c02 */ /* 0x002fce0008000f00 */
.L_x_0:
[----:B------:R-:W2:Y:S02]  /*0170*/  LDCU.64 UR6, c[0x0][0x8b0] ;  /* 0x00011600ff0677ac */ /* 0x000ea40008000a00 */
[----:B--2---:R-:W-:-:S04]  /*0180*/  UISETP.NE.U32.AND UP0, UPT, UR6, URZ, UPT ;  /* 0x000000ff0600728c */ /* 0x004fc8000bf05070 */
[----:B------:R-:W-:-:S09]  /*0190*/  UISETP.NE.AND.EX UP0, UPT, UR7, URZ, UPT, UP0 ;  /* 0x000000ff0700728c */ /* 0x000fd2000bf05300 */
[----:B------:R-:W-:Y:S05]  /*01a0*/  BRA.U UP0, `(.L_x_2) ;  /* 0x0000000100247547 */ /* 0x000fea000b800000 */
[----:B------:R-:W2:Y:S02]  /*01b0*/  LDCU.64 UR6, c[0x0][0x8a8] ;  /* 0x00011500ff0677ac */ /* 0x000ea40008000a00 */
[----:B--2---:R-:W-:-:S04]  /*01c0*/  UISETP.NE.U32.AND UP0, UPT, UR6, URZ, UPT ;  /* 0x000000ff0600728c */ /* 0x004fc8000bf05070 */
[----:B------:R-:W-:-:S09]  /*01d0*/  UISETP.NE.AND.EX UP0, UPT, UR7, URZ, UPT, UP0 ;  /* 0x000000ff0700728c */ /* 0x000fd2000bf05300 */
[----:B------:R-:W-:Y:S05]  /*01e0*/  BRA.U !UP0, `(.L_x_3) ;  /* 0x00000001080c7547 */ /* 0x000fea000b800000 */
[----:B-1----:R-:W1:Y:S02]  /*01f0*/  LDC.64 R2, c[0x0][0x8a8] ;  /* 0x00022a00ff027b82 */ /* 0x002e640000000a00 */
[----:B-1----:R2:W5:Y:S01]  /*0200*/  LDG.E R47, desc[UR46][R2.64] ;  /* 0x0000002e022f7981 */ /* 0x002562000c1e1900 */
[----:B------:R-:W-:Y:S05]  /*0210*/  BRA `(.L_x_2) ;  /* 0x0000000000087947 */ /* 0x000fea0003800000 */
.L_x_3:
[----:B------:R-:W2:Y:S02]  /*0220*/  LDCU UR6, c[0x0][0x8a0] ;  /* 0x00011400ff0677ac */ /* 0x000ea40008000800 */
[----:B--2---:R-:W-:Y:S02]  /*0230*/  MOV R47, UR6 ;  /* 0x00000006002f7c02 */ /* 0x004fe40008000f00 */
.L_x_2:
[----:B------:R-:W-:Y:S01]  /*0240*/  IMAD.U32 R0, RZ, RZ, UR8 ;  /* 0x00000008ff007e24 */ /* 0x000fe2000f8e00ff */
[----:B------:R-:W-:Y:S04]  /*0250*/  BSSY.RECONVERGENT B0, `(.L_x_4) ;  /* 0x000000c000007945 */ /* 0x000fe80003800200 */
[C---:B------:R-:W-:Y:S02]  /*0260*/  ISETP.NE.OR P1, PT, R0.reuse, 0x1, !P5 ;  /* 0x000000010000780c */ /* 0x040fe40006f25670 */
[----:B------:R-:W-:-:S11]  /*0270*/  ISETP.NE.OR P0, PT, R0, 0x3, !P5 ;  /* 0x000000030000780c */ /* 0x000fd60006f05670 */
[----:B------:R-:W-:Y:S05]  /*0280*/  @P1 BRA `(.L_x_5) ;  /* 0x0000000000201947 */ /* 0x000fea0003800000 */
[----:B------:R-:W3:Y:S02]  /*0290*/  LDCU.64 UR6, c[0x0][0x348] ;  /* 0x00006900ff0677ac */ /* 0x000ee40008000a00 */
[----:B---3--:R-:W-:Y:S02]  /*02a0*/  UIADD3 UR10, UP1, UPT, UR6, 0x80, URZ ;  /* 0x00000080060a7890 */ /* 0x008fe4000ff3e0ff */
[----:B------:R-:W-:Y:S02]  /*02b0*/  UIADD3 UR6, UP0, UPT, UR6, 0x180, URZ ;  /* 0x0000018006067890 */ /* 0x000fe4000ff1e0ff */
[----:B------:R-:W-:Y:S02]  /*02c0*/  UIADD3.X UR11, UPT, UPT, URZ, UR7, URZ, UP1, !UPT ;  /* 0x00000007ff0b7290 */ /* 0x000fe40008ffe4ff */
[----:B------:R-:W-:-:S07]  /*02d0*/  UIADD3.X UR7, UPT, UPT, URZ, UR7, URZ, UP0, !UPT ;  /* 0x00000007ff077290 */ /* 0x000fce00087fe4ff */
[----:B------:R3:W-:Y:S02]  /*02e0*/  UTMACCTL.PF [UR10] ;  /* 0x000000000a0079b9 */ /* 0x0007e40008040000 */
[----:B------:R3:W-:Y:S02]  /*02f0*/  UTMACCTL.PF [UR6] ;  /* 0x00000000060079b9 */ /* 0x0007e40008040000 */
[----:B---3--:R-:W-:Y:S01]  /*0300*/  NOP ;  /* 0x0000000000007918 */ /* 0x008fe20000000000 */
.L_x_5:
[----:B------:R-:W-:Y:S05]  /*0310*/  BSYNC.RECONVERGENT B0 ;  /* 0x0000000000007941 */ /* 0x000fea0003800200 */
.L_x_4:
[----:B------:R-:W-:Y:S04]  /*0320*/  BSSY.RECONVERGENT B0, `(.L_x_6) ;  /* 0x000000a000007945 */ /* 0x000fe80003800200 */
        /* <DEDUP_REMOVED lines=9> */
.L_x_7:
[----:B------:R-:W-:Y:S05]  /*03c0*/  BSYNC.RECONVERGENT B0 ;  /* 0x0000000000007941 */ /* 0x000fea0003800200 */
.L_x_6:
[----:B------:R-:W3:Y:S01]  /*03d0*/  LDCU.64 UR6, c[0x0][0x888] ;  /* 0x00011100ff0677ac */ /* 0x000ee20008000a00 */
[----:B------:R-:W-:Y:S02]  /*03e0*/  UISETP.EQ.U32.AND UP1, UPT, UR4, URZ, UPT ;  /* 0x000000ff0400728c */ /* 0x000fe4000bf22070 */
[----:B------:R-:W-:Y:S02]  /*03f0*/  UPLOP3.LUT UP2, UPT, UPT, UPT, UPT, 0x80, 0x8 ;  /* 0x000000000008789c */ /* 0x000fe40003f4f070 */
[----:B---3--:R-:W-:-:S04]  /*0400*/  UISETP.NE.U32.AND UP0, UPT, UR6, URZ, UPT ;  /* 0x000000ff0600728c */ /* 0x008fc8000bf05070 */
[----:B------:R-:W-:-:S04]  /*0410*/  UISETP.NE.AND.EX UP0, UPT, UR7, URZ, UPT, UP0 ;  /* 0x000000ff0700728c */ /* 0x000fc8000bf05300 */
[----:B------:R-:W-:-:S04]  /*0420*/  UISETP.EQ.OR.EX UP3, UPT, UR5, URZ, !UP0, UP1 ;  /* 0x000000ff0500728c */ /* 0x000fc8000c762710 */
[----:B------:R-:W-:-:S05]  /*0430*/  UP2UR UR50, UPR, URZ, 0x8 ;  /* 0x00000008ff327883 */ /* 0x000fca0008000000 */
[----:B------:R-:W-:Y:S07]  /*0440*/  BRA.U !UP3, `(.L_x_8) ;  /* 0x000000010b207547 */ /* 0x000fee000b800000 */
[----:B------:R-:W-:Y:S01]  /*0450*/  UISETP.NE.U32.AND UP2, UPT, UR4, URZ, UPT ;  /* 0x000000ff0400728c */ /* 0x000fe2000bf45070 */
[----:B-----5:R-:W-:Y:S01]  /*0460*/  FSETP.NEU.AND P0, PT, R49, RZ, PT ;  /* 0x000000ff3100720b */ /* 0x020fe20003f0d000 */
[----:B------:R-:W-:Y:S02]  /*0470*/  USEL UR4, URZ, 0xffffffff, UP0 ;  /* 0xffffffffff047887 */ /* 0x000fe40008000000 */
[----:B------:R-:W-:-:S10]  /*0480*/  UISETP.NE.AND.EX UP2, UPT, UR5, URZ, UPT, UP2 ;  /* 0x000000ff0500728c */ /* 0x000fd4000bf45320 */
[----:B------:R-:W-:Y:S01]  /*0490*/  VOTEU.ANY UP1, P0 ;  /* 0x0000000000ff7886 */ /* 0x000fe20000020100 */
[----:B------:R-:W-:-:S04]  /*04a0*/  @!UP2 USEL UR4, URZ, 0xffffffff, UP1 ;  /* 0xffffffffff04a887 */ /* 0x000fc80008800000 */
[----:B------:R-:W-:-:S04]  /*04b0*/  ULOP3.LUT UR4, UR4, 0x1, URZ, 0xc0, !UPT ;  /* 0x0000000104047892 */ /* 0x000fc8000f8ec0ff */
[----:B------:R-:W-:-:S11]  /*04c0*/  UISETP.NE.U32.AND UP2, UPT, UR4, 0x1, UPT ;  /* 0x000000010400788c */ /* 0x000fd6000bf45070 */
.L_x_8:
[----:B-12---:R-:W1:Y:S01]  /*04d0*/  SHFL.IDX PT, R2, R92, RZ, 0x1f ;  /* 0x00001fff5c027589 */ /* 0x006e6200000e0000 */
[----:B------:R-:W-:-:S04]  /*04e0*/  UISETP.NE.AND UP1, UPT, UR8, 0x2, UPT ;  /* 0x000000020800788c */ /* 0x000fc8000bf25270 */
[----:B------:R-:W-:Y:S01]  /*04f0*/  USEL UR6, URZ, 0x1, UP1 ;  /* 0x00000001ff067887 */ /* 0x000fe20008800000 */
[----:B-1----:R-:W-:-:S13]  /*0500*/  ISETP.NE.AND P0, PT, R2, RZ, PT ;  /* 0x000000ff0200720c */ /* 0x002fda0003f05270 */
[----:B------:R-:W-:Y:S05]  /*0510*/  @P0 BRA `(.L_x_9) ;  /* 0x0000000000400947 */ /* 0x000fea0003800000 */
[----:B------:R-:W1:Y:S01]  /*0520*/  S2UR UR5, SR_CgaCtaId ;  /* 0x00000000000579c3 */ /* 0x000e620000008800 */
[----:B------:R-:W-:Y:S01]  /*0530*/  UMOV UR7, 0x400 ;  /* 0x0000040000077882 */ /* 0x000fe20000000000 */
[----:B------:R-:W-:Y:S01]  /*0540*/  UMOV UR4, 0x1 ;  /* 0x0000000100047882 */ /* 0x000fe20000000000 */
[----:B------:R-:W-:Y:S01]  /*0550*/  ELECT P0, URZ, PT ;  /* 0x0000000000ff782f */ /* 0x000fe20003800000 */
[----:B------:R-:W-:-:S04]  /*0560*/  UIADD3 UR10, UPT, UPT, -UR4, 0x100000, URZ ;  /* 0x00100000040a7890 */ /* 0x000fc8000fffe1ff */
[----:B------:R-:W-:Y:S02]  /*0570*/  USHF.L.U32 UR11, UR10, 0xb, URZ ;  /* 0x0000000b0a0b7899 */ /* 0x000fe400080006ff */
[----:B------:R-:W-:Y:S02]  /*0580*/  USHF.L.U32 UR10, UR10, 0x1, URZ ;  /* 0x000000010a0a7899 */ /* 0x000fe400080006ff */
[----:B-1----:R-:W-:Y:S01]  /*0590*/  ULEA UR5, UR5, UR7, 0x18 ;  /* 0x0000000705057291 */ /* 0x002fe2000f8ec0ff */
[----:B------:R-:W1:Y:S11]  /*05a0*/  FENCE.VIEW.ASYNC.S ;  /* 0x00000000000073c6 */ /* 0x000e760000000000 */
[----:B-1----:R1:W2:Y:S01]  /*05b0*/  SYNCS.EXCH.64 URZ, [UR5], UR10 ;  /* 0x0000000a05ff75b2 */ /* 0x0022a20008000100 */
[----:B------:R1:W3:Y:S01]  /*05c0*/  SYNCS.EXCH.64 URZ, [UR5+0x18], UR10 ;  /* 0x0000180a05ff75b2 */ /* 0x0002e20008000100 */
[----:B------:R1:W4:Y:S01]  /*05d0*/  SYNCS.EXCH.64 URZ, [UR5+0x8], UR10 ;  /* 0x0000080a05ff75b2 */ /* 0x0003220008000100 */
[----:B------:R1:W1:Y:S01]  /*05e0*/  SYNCS.EXCH.64 URZ, [UR5+0x20], UR10 ;  /* 0x0000200a05ff75b2 */ /* 0x0002620008000100 */
[----:B------:R1:W1:Y:S01]  /*05f0*/  SYNCS.EXCH.64 URZ, [UR5+0x10], UR10 ;  /* 0x0000100a05ff75b2 */ /* 0x0002620008000100 */
[----:B------:R1:W1:Y:S01]  /*0600*/  SYNCS.EXCH.64 URZ, [UR5+0x28], UR10 ;  /* 0x0000280a05ff75b2 */ /* 0x0002620008000100 */
[----:B------:R-:W-:Y:S01]  /*0610*/  NOP ;  /* 0x0000000000007918 */ /* 0x000fe20000000000 */
.L_x_9:
[----:B------:R-:W2:Y:S01]  /*0620*/  SHFL.IDX PT, R2, R92, RZ, 0x1f ;  /* 0x00001fff5c027589 */ /* 0x000ea200000e0000 */
[----:B------:R-:W-:Y:S01]  /*0630*/  NOP ;  /* 0x0000000000007918 */ /* 0x000fe20000000000 */
[----:B--2---:R-:W-:-:S13]  /*0640*/  ISETP.NE.AND P0, PT, R2, 0x1, PT ;  /* 0x000000010200780c */ /* 0x004fda0003f05270 */
[----:B------:R-:W-:Y:S05]  /*0650*/  @P0 BRA `(.L_x_10) ;  /* 0x0000000000580947 */ /* 0x000fea0003800000 */
[----:B------:R-:W2:Y:S01]  /*0660*/  S2UR UR7, SR_CgaCtaId ;  /* 0x00000000000779c3 */ /* 0x000ea20000008800 */
[----:B------:R-:W-:Y:S01]  /*0670*/  UMOV UR9, 0x400 ;  /* 0x0000040000097882 */ /* 0x000fe20000000000 */
[----:B-1----:R-:W-:Y:S01]  /*0680*/  UMOV UR5, 0x20 ;  /* 0x0000002000057882 */ /* 0x002fe20000000000 */
[----:B------:R-:W-:Y:S01]  /*0690*/  UMOV UR4, 0x80 ;  /* 0x0000008000047882 */ /* 0x000fe20000000000 */
[----:B------:R-:W-:-:S04]  /*06a0*/  UIADD3 UR10, UPT, UPT, -UR5, 0x100000, URZ ;  /* 0x00100000050a7890 */ /* 0x000fc8000fffe1ff */
[----:B------:R-:W-:Y:S02]  /*06b0*/  USHF.L.U32 UR11, UR10, 0xb, URZ ;  /* 0x0000000b0a0b7899 */ /* 0x000fe400080006ff */
[----:B------:R-:W-:Y:S02]  /*06c0*/  USHF.L.U32 UR10, UR10, 0x1, URZ ;  /* 0x000000010a0a7899 */ /* 0x000fe400080006ff */
[----:B------:R-:W-:-:S04]  /*06d0*/  UIADD3 UR4, UPT, UPT, -UR4, 0x100000, URZ ;  /* 0x0010000004047890 */ /* 0x000fc8000fffe1ff */
[----:B------:R-:W-:Y:S02]  /*06e0*/  USHF.L.U32 UR5, UR4, 0xb, URZ ;  /* 0x0000000b04057899 */ /* 0x000fe400080006ff */
[----:B------:R-:W-:Y:S01]  /*06f0*/  USHF.L.U32 UR4, UR4, 0x1, URZ ;  /* 0x0000000104047899 */ /* 0x000fe200080006ff */
[----:B------:R-:W-:Y:S01]  /*0700*/  ELECT P0, URZ, PT ;  /* 0x0000000000ff782f */ /* 0x000fe20003800000 */
[----:B--2---:R-:W-:Y:S01]  /*0710*/  ULEA UR7, UR7, UR9, 0x18 ;  /* 0x0000000907077291 */ /* 0x004fe2000f8ec0ff */
[----:B------:R-:W1:Y:S11]  /*0720*/  FENCE.VIEW.ASYNC.S ;  /* 0x00000000000073c6 */ /* 0x000e760000000000 */
[----:B-1----:R2:W1:Y:S01]  /*0730*/  SYNCS.EXCH.64 URZ, [UR7+0x30], UR10 ;  /* 0x0000300a07ff75b2 */ /* 0x0024620008000100 */
[----:B------:R2:W1:Y:S01]  /*0740*/  SYNCS.EXCH.64 URZ, [UR7+0x50], UR4 ;  /* 0x0000500407ff75b2 */ /* 0x0004620008000100 */
[----:B------:R2:W1:Y:S01]  /*0750*/  SYNCS.EXCH.64 URZ, [UR7+0x38], UR10 ;  /* 0x0000380a07ff75b2 */ /* 0x0004620008000100 */
[----:B------:R2:W1:Y:S01]  /*0760*/  SYNCS.EXCH.64 URZ, [UR7+0x58], UR4 ;  /* 0x0000580407ff75b2 */ /* 0x0004620008000100 */
[----:B------:R2:W1:Y:S01]  /*0770*/  SYNCS.EXCH.64 URZ, [UR7+0x40], UR10 ;  /* 0x0000400a07ff75b2 */ /* 0x0004620008000100 */
[----:B------:R2:W1:Y:S01]  /*0780*/  SYNCS.EXCH.64 URZ, [UR7+0x60], UR4 ;  /* 0x0000600407ff75b2 */ /* 0x0004620008000100 */
[----:B------:R2:W1:Y:S01]  /*0790*/  SYNCS.EXCH.64 URZ, [UR7+0x48], UR10 ;  /* 0x0000480a07ff75b2 */ /* 0x0004620008000100 */
[----:B------:R2:W1:Y:S02]  /*07a0*/  SYNCS.EXCH.64 URZ, [UR7+0x68], UR4 ;  /* 0x0000680407ff75b2 */ /* 0x0004640008000100 */
[----:B--2---:R-:W-:Y:S01]  /*07b0*/  NOP ;  /* 0x0000000000007918 */ /* 0x004fe20000000000 */
.L_x_10:
[----:B------:R-:W2:Y:S01]  /*07c0*/  SHFL.IDX PT, R2, R92, RZ, 0x1f ;  /* 0x00001fff5c027589 */ /* 0x000ea200000e0000 */
[----:B------:R-:W-:Y:S01]  /*07d0*/  NOP ;  /* 0x0000000000007918 */ /* 0x000fe20000000000 */
[----:B--2---:R-:W-:-:S13]  /*07e0*/  ISETP.NE.AND P0, PT, R2, 0x3, PT ;  /* 0x000000030200780c */ /* 0x004fda0003f05270 */
[----:B------:R-:W-:Y:S05]  /*07f0*/  @P0 BRA `(.L_x_11) ;  /* 0x0000000000300947 */ /* 0x000fea0003800000 */
[----:B-1----:R-:W1:Y:S01]  /*0800*/  S2UR UR5, SR_CgaCtaId ;  /* 0x00000000000579c3 */ /* 0x002e620000008800 */
        /* <DEDUP_REMOVED lines=8> */
[----:B-1----:R2:W1:Y:S01]  /*0890*/  SYNCS.EXCH.64 URZ, [UR5+0x70], UR10 ;  /* 0x0000700a05ff75b2 */ /* 0x0024620008000100 */
[----:B------:R2:W1:Y:S02]  /*08a0*/  SYNCS.EXCH.64 URZ, [UR5+0x78], UR10 ;  /* 0x0000780a05ff75b2 */ /* 0x0004640008000100 */
[----:B--2---:R-:W-:Y:S01]  /*08b0*/  NOP ;  /* 0x0000000000007918 */ /* 0x004fe20000000000 */
.L_x_11:
[----:B------:R-:W2:Y:S01]  /*08c0*/  SHFL.IDX PT, R2, R92, RZ, 0x1f ;  /* 0x00001fff5c027589 */ /* 0x000ea200000e0000 */
[----:B------:R-:W-:Y:S01]  /*08d0*/  NOP ;  /* 0x0000000000007918 */ /* 0x000fe20000000000 */
[----:B--2---:R-:W-:-:S13]  /*08e0*/  ISETP.NE.AND P0, PT, R2, 0x4, PT ;  /* 0x000000040200780c */ /* 0x004fda0003f05270 */
[----:B------:R-:W-:Y:S05]  /*08f0*/  @P0 BRA `(.L_x_12) ;  /* 0x00000000004c0947 */ /* 0x000fea0003800000 */
[----:B-1----:R-:W1:Y:S01]  /*0900*/  S2UR UR5, SR_CgaCtaId ;  /* 0x00000000000579c3 */ /* 0x002e620000008800 */
[----:B------:R-:W-:Y:S01]  /*0910*/  UMOV UR9, 0x100 ;  /* 0x0000010000097882 */ /* 0x000fe20000000000 */
[----:B------:R-:W-:Y:S01]  /*0920*/  UMOV UR7, 0x400 ;  /* 0x0000040000077882 */ /* 0x000fe20000000000 */
[----:B------:R-:W-:Y:S01]  /*0930*/  USEL UR9, UR9, 0xe0, UP2 ;  /* 0x000000e009097887 */ /* 0x000fe20009000000 */
[----:B------:R-:W-:Y:S01]  /*0940*/  UMOV UR4, 0x1 ;  /* 0x0000000100047882 */ /* 0x000fe20000000000 */
[----:B------:R-:W-:Y:S01]  /*0950*/  ELECT P0, URZ, PT ;  /* 0x0000000000ff782f */ /* 0x000fe20003800000 */
[----:B------:R-:W-:-:S04]  /*0960*/  UIADD3 UR10, UPT, UPT, -UR4, 0x100000, URZ ;  /* 0x00100000040a7890 */ /* 0x000fc8000fffe1ff */
[----:B------:R-:W-:Y:S02]  /*0970*/  USHF.L.U32 UR11, UR10, 0xb, URZ ;  /* 0x0000000b0a0b7899 */ /* 0x000fe400080006ff */
[----:B------:R-:W-:Y:S02]  /*0980*/  USHF.L.U32 UR10, UR10, 0x1, URZ ;  /* 0x000000010a0a7899 */ /* 0x000fe400080006ff */
[----:B------:R-:W-:-:S04]  /*0990*/  UIADD3 UR12, UPT, UPT, -UR9, 0x100000, URZ ;  /* 0x00100000090c7890 */ /* 0x000fc8000fffe1ff */
[----:B------:R-:W-:Y:S02]  /*09a0*/  USHF.L.U32 UR13, UR12, 0xb, URZ ;  /* 0x0000000b0c0d7899 */ /* 0x000fe400080006ff */
[----:B------:R-:W-:Y:S02]  /*09b0*/  USHF.L.U32 UR12, UR12, 0x1, URZ ;  /* 0x000000010c0c7899 */ /* 0x000fe400080006ff */
[----:B-1----:R-:W-:Y:S01]  /*09c0*/  ULEA UR5, UR5, UR7, 0x18 ;  /* 0x0000000705057291 */ /* 0x002fe2000f8ec0ff */
[----:B------:R-:W1:Y:S11]  /*09d0*/  FENCE.VIEW.ASYNC.S ;  /* 0x00000000000073c6 */ /* 0x000e760000000000 */
[----:B-1----:R2:W1:Y:S01]  /*09e0*/  SYNCS.EXCH.64 URZ, [UR5+0x80], UR10 ;  /* 0x0000800a05ff75b2 */ /* 0x0024620008000100 */
[----:B------:R2:W1:Y:S01]  /*09f0*/  SYNCS.EXCH.64 URZ, [UR5+0x90], UR12 ;  /* 0x0000900c05ff75b2 */ /* 0x0004620008000100 */
[----:B------:R2:W1:Y:S01]  /*0a00*/  SYNCS.EXCH.64 URZ, [UR5+0x88], UR10 ;  /* 0x0000880a05ff75b2 */ /* 0x0004620008000100 */
[----:B------:R2:W1:Y:S02]  /*0a10*/  SYNCS.EXCH.64 URZ, [UR5+0x98], UR12 ;  /* 0x0000980c05ff75b2 */ /* 0x0004640008000100 */
[----:B--2---:R-:W-:Y:S01]  /*0a20*/  NOP ;  /* 0x0000000000007918 */ /* 0x004fe20000000000 */
.L_x_12:
        /* <DEDUP_REMOVED lines=26> */
.L_x_13:
        /* <DEDUP_REMOVED lines=18> */
.L_x_14:
[----:B-1----:R-:W1:Y:S01]  /*0cf0*/  S2UR UR5, SR_CTAID.X ;  /* 0x00000000000579c3 */ /* 0x002e620000002500 */
[----:B------:R-:W-:-:S05]  /*0d00*/  CS2R.32 R87, SR_CgaSize ;  /* 0x0000000000577805 */ /* 0x000fca0000008a00 */
[----:B------:R-:W-:-:S05]  /*0d10*/  IMAD R87, R87, -0xa0, RZ ;  /* 0xffffff6057577824 */ /* 0x000fca00078e02ff */
[----:B------:R-:W-:-:S14]  /*0d20*/  R2UR UR9, R87 ;  /* 0x00000000570972ca */ /* 0x000fdc00000e0000 */
[----:B------:R-:W2:Y:S01]  /*0d30*/  LDCU UR9, c[0x0][UR9+0x2b0] ;  /* 0x00005600090977ac */ /* 0x000ea20008000800 */
[----:B------:R-:W-:Y:S01]  /*0d40*/  NOP ;  /* 0x0000000000007918 */ /* 0x000fe20000000000 */
[----:B------:R-:W-:-:S05]  /*0d50*/  CS2R.32 R87, SR_CgaSize ;  /* 0x0000000000577805 */ /* 0x000fca0000008a00 */
[----:B------:R-:W-:-:S05]  /*0d60*/  IMAD R87, R87, -0xa0, RZ ;  /* 0xffffff6057577824 */ /* 0x000fca00078e02ff */
[----:B------:R-:W-:-:S14]  /*0d70*/  R2UR UR7, R87 ;  /* 0x00000000570772ca */ /* 0x000fdc00000e0000 */
[----:B------:R-:W3:Y:S01]  /*0d80*/  LDCU UR7, c[0x0][UR7+0x2b4] ;  /* 0x00005680070777ac */ /* 0x000ee20008000800 */
[----:B------:R-:W4:Y:S08]  /*0d90*/  S2UR UR4, SR_CTAID.Y ;  /* 0x00000000000479c3 */ /* 0x000f300000002600 */
[----:B------:R-:W3:Y:S01]  /*0da0*/  LDC R10, c[0x0][0xb24] ;  /* 0x0002c900ff0a7b82 */ /* 0x000ee20000000800 */
[----:B-1----:R-:W-:-:S02]  /*0db0*/  I2FP.F32.U32 R87, UR5 ;  /* 0x0000000500577c45 */ /* 0x002fc40008201000 */
[----:B------:R-:W-:-:S05]  /*0dc0*/  CS2R.32 R3, SR_CgaSize ;  /* 0x0000000000037805 */ /* 0x000fca0000008a00 */
[----:B------:R-:W-:-:S06]  /*0dd0*/  IMAD R3, R3, -0xa0, RZ ;  /* 0xffffff6003037824 */ /* 0x000fcc00078e02ff */
[----:B------:R-:W1:Y:S01]  /*0de0*/  LDC R3, c[0x0][R3+0x2a0] ;  /* 0x0000a80003037b82 */ /* 0x000e620000000800 */
[----:B------:R-:W-:Y:S01]  /*0df0*/  MOV R15, UR5 ;  /* 0x00000005000f7c02 */ /* 0x000fe20008000f00 */
[----:B--2---:R-:W-:Y:S01]  /*0e00*/  FMUL R87, R87, UR9 ;  /* 0x0000000957577c20 */ /* 0x004fe20008400000 */
[----:B----4-:R-:W-:Y:S02]  /*0e10*/  I2FP.F32.U32 R86, UR4 ;  /* 0x0000000400567c45 */ /* 0x010fe40008201000 */
[----:B------:R-:W-:-:S05]  /*0e20*/  CS2R.32 R2, SR_CgaSize ;  /* 0x0000000000027805 */ /* 0x000fca0000008a00 */
[----:B------:R-:W-:-:S06]  /*0e30*/  IMAD R2, R2, -0xa0, RZ ;  /* 0xffffff6002027824 */ /* 0x000fcc00078e02ff */
[----:B------:R-:W2:Y:S01]  /*0e40*/  LDC R2, c[0x0][R2+0x2a4] ;  /* 0x0000a90002027b82 */ /* 0x000ea20000000800 */
[----:B------:R-:W-:Y:S01]  /*0e50*/  MOV R14, UR4 ;  /* 0x00000004000e7c02 */ /* 0x000fe20008000f00 */
[----:B------:R-:W4:Y:S01]  /*0e60*/  F2I.U32.TRUNC.NTZ R87, R87 ;  /* 0x0000005700577305 */ /* 0x000f22000020f000 */
[----:B---3--:R-:W-:-:S05]  /*0e70*/  FMUL R86, R86, UR7 ;  /* 0x0000000756567c20 */ /* 0x008fca0008400000 */
[----:B------:R-:W-:Y:S01]  /*0e80*/  BAR.SYNC.DEFER_BLOCKING 0x0 ;  /* 0x0000000000007b1d */ /* 0x000fe20000010000 */
[----:B------:R-:W-:-:S05]  /*0e90*/  ISETP.GE.AND P0, PT, R10, 0x1, PT ;  /* 0x000000010a00780c */ /* 0x000fca0003f06270 */
[----:B------:R-:W3:Y:S02]  /*0ea0*/  F2I.U32.TRUNC.NTZ R86, R86 ;  /* 0x0000005600567305 */ /* 0x000ee4000020f000 */
[----:B------:R-:W2:Y:S01]  /*0eb0*/  S2UR UR36, SR_CTAID.Z ;  /* 0x00000000002479c3 */ /* 0x000ea20000002700 */
[----:B----4-:R-:W-:-:S05]  /*0ec0*/  IADD3 R87, PT, PT, -R87, RZ, RZ ;  /* 0x000000ff57577210 */ /* 0x010fca0007ffe1ff */
[----:B-1----:R-:W-:Y:S01]  /*0ed0*/  IMAD R87, R3, R87, UR5 ;  /* 0x0000000503577e24 */ /* 0x002fe2000f8e0257 */
[----:B---3--:R-:W-:-:S05]  /*0ee0*/  IADD3 R86, PT, PT, -R86, RZ, RZ ;  /* 0x000000ff56567210 */ /* 0x008fca0007ffe1ff */
[----:B--2---:R-:W-:Y:S01]  /*0ef0*/  IMAD R86, R2, R86, UR4 ;  /* 0x0000000402567e24 */ /* 0x004fe2000f8e0256 */
[----:B------:R-:W-:Y:S06]  /*0f00*/  @!P0 BRA `(.L_x_15) ;  /* 0x0000000000b88947 */ /* 0x000fec0003800000 */
[----:B------:R-:W1:Y:S01]  /*0f10*/  LDC.64 R4, c[0x0][0xb18] ;  /* 0x0002c600ff047b82 */ /* 0x000e620000000a00 */
[----:B------:R-:W-:-:S07]  /*0f20*/  ISETP.NE.AND P0, PT, R10, 0x1, PT ;  /* 0x000000010a00780c */ /* 0x000fce0003f05270 */
[----:B------:R-:W2:Y:S08]  /*0f30*/  LDC R9, c[0x0][0xb0c] ;  /* 0x0002c300ff097b82 */ /* 0x000eb00000000800 */
[----:B------:R-:W3:Y:S08]  /*0f40*/  LDC R12, c[0x0][0x370] ;  /* 0x0000dc00ff0c7b82 */ /* 0x000ef00000000800 */
[----:B------:R-:W4:Y:S01]  /*0f50*/  LDC R11, c[0x0][0x374] ;  /* 0x0000dd00ff0b7b82 */ /* 0x000f220000000800 */
[----:B-1----:R-:W-:-:S07]  /*0f60*/  ISETP.NE.AND P1, PT, R4, 0x1, PT ;  /* 0x000000010400780c */ /* 0x002fce0003f25270 */
[----:B------:R-:W3:Y:S01]  /*0f70*/  LDC.64 R6, c[0x0][0xb10] ;  /* 0x0002c400ff067b82 */ /* 0x000ee20000000a00 */
[----:B--2---:R-:W-:-:S07]  /*0f80*/  ISETP.NE.AND P2, PT, R9, 0x1, PT ;  /* 0x000000010900780c */ /* 0x004fce0003f45270 */
[----:B------:R-:W1:Y:S08]  /*0f90*/  LDC R8, c[0x0][0xb20] ;  /* 0x0002c800ff087b82 */ /* 0x000e700000000800 */
[----:B------:R-:W2:Y:S01]  /*0fa0*/  LDC.64 R2, c[0x0][0xb28] ;  /* 0x0002ca00ff027b82 */ /* 0x000ea20000000a00 */
[----:B----4-:R-:W-:-:S04]  /*0fb0*/  IMAD.HI.U32 R13, R11, R5, RZ ;  /* 0x000000050b0d7227 */ /* 0x010fc800078e00ff */
[----:B------:R-:W-:-:S04]  /*0fc0*/  IMAD.HI.U32 R5, R14, R5, RZ ;  /* 0x000000050e057227 */ /* 0x000fc800078e00ff */
[----:B---3--:R-:W-:-:S05]  /*0fd0*/  IMAD.HI.U32 R16, R12, R6, RZ ;  /* 0x000000060c107227 */ /* 0x008fca00078e00ff */
[-C--:B------:R-:W-:Y:S01]  /*0fe0*/  @P2 SHF.R.U32.HI R12, RZ, R7.reuse, R16 ;  /* 0x00000007ff0c2219 */ /* 0x080fe20000011610 */
[----:B------:R-:W-:Y:S01]  /*0ff0*/  IMAD.HI.U32 R16, R15, R6, RZ ;  /* 0x000000060f107227 */ /* 0x000fe200078e00ff */
[-C--:B-1----:R-:W-:Y:S02]  /*1000*/  @P1 SHF.R.U32.HI R11, RZ, R8.reuse, R13 ;  /* 0x00000008ff0b1219 */ /* 0x082fe4000001160d */
[----:B------:R-:W-:Y:S02]  /*1010*/  SHF.R.U32.HI R5, RZ, R8, R5 ;  /* 0x00000008ff057219 */ /* 0x000fe40000011605 */
[----:B------:R-:W-:Y:S02]  /*1020*/  SHF.R.U32.HI R16, RZ, R7, R16 ;  /* 0x00000007ff107219 */ /* 0x000fe40000011610 */
[----:B------:R-:W-:Y:S01]  /*1030*/  SEL R5, R14, R5, !P1 ;  /* 0x000000050e057207 */ /* 0x000fe20004800000 */
[----:B--2---:R-:W-:Y:S01]  /*1040*/  IMAD.HI.U32 R13, R11, R2, RZ ;  /* 0x000000020b0d7227 */ /* 0x004fe200078e00ff */
[----:B------:R-:W-:-:S03]  /*1050*/  SEL R16, R15, R16, !P2 ;  /* 0x000000100f107207 */ /* 0x000fc60005000000 */
[----:B------:R-:W-:Y:S01]  /*1060*/  IMAD.HI.U32 R6, R12, R2, RZ ;  /* 0x000000020c067227 */ /* 0x000fe200078e00ff */
[----:B------:R-:W-:-:S04]  /*1070*/  @P0 SHF.R.U32.HI R11, RZ, R3, R13 ;  /* 0x00000003ff0b0219 */ /* 0x000fc8000001160d */
[----:B------:R-:W-:Y:S01]  /*1080*/  @P0 SHF.R.U32.HI R12, RZ, R3, R6 ;  /* 0x00000003ff0c0219 */ /* 0x000fe20000011606 */
[----:B------:R-:W-:-:S04]  /*1090*/  IMAD R11, R11, R10, RZ ;  /* 0x0000000a0b0b7224 */ /* 0x000fc800078e02ff */
[----:B------:R-:W-:Y:S01]  /*10a0*/  IMAD R6, R12, R10, RZ ;  /* 0x0000000a0c067224 */ /* 0x000fe200078e02ff */
[----:B------:R-:W-:-:S04]  /*10b0*/  ISETP.GE.AND P1, PT, R5, R11, PT ;  /* 0x0000000b0500720c */ /* 0x000fc80003f26270 */
[----:B------:R-:W-:Y:S01]  /*10c0*/  ISETP.GE.OR P1, PT, R16, R6, P1 ;  /* 0x000000061000720c */ /* 0x000fe20000f26670 */
[----:B------:R-:W-:-:S05]  /*10d0*/  IMAD.HI.U32 R6, R5, R2, RZ ;  /* 0x0000000205067227 */ /* 0x000fca00078e00ff */
[----:B------:R-:W-:-:S04]  /*10e0*/  SHF.R.U32.HI R6, RZ, R3, R6 ;  /* 0x00000003ff067219 */ /* 0x000fc80000011606 */
[----:B------:R-:W-:-:S03]  /*10f0*/  SEL R6, R5, R6, !P0 ;  /* 0x0000000605067207 */ /* 0x000fc60004000000 */
[----:B------:R-:W-:Y:S01]  /*1100*/  @!P1 IMAD.HI.U32 R7, R16, R2, RZ ;  /* 0x0000000210079227 */ /* 0x000fe200078e00ff */
[----:B------:R-:W-:-:S04]  /*1110*/  IADD3 R2, PT, PT, -R6, RZ, RZ ;  /* 0x000000ff06027210 */ /* 0x000fc80007ffe1ff */
[----:B------:R-:W-:Y:S01]  /*1120*/  @!P1 SHF.R.U32.HI R3, RZ, R3, R7 ;  /* 0x00000003ff039219 */ /* 0x000fe20000011607 */
[----:B------:R-:W-:Y:S01]  /*1130*/  IMAD R2, R10, R2, R5 ;  /* 0x000000020a027224 */ /* 0x000fe200078e0205 */
[----:B------:R-:W-:Y:S02]  /*1140*/  IADD3 R7, PT, PT, -R5, RZ, RZ ;  /* 0x000000ff05077210 */ /* 0x000fe40007ffe1ff */
[----:B------:R-:W-:-:S03]  /*1150*/  @!P1 SEL R3, R16, R3, !P0 ;  /* 0x0000000310039207 */ /* 0x000fc60004000000 */
[----:B------:R-:W-:Y:S02]  /*1160*/  IMAD R7, R4, R7, R14 ;  /* 0x0000000704077224 */ /* 0x000fe400078e020e */
[--C-:B------:R-:W-:Y:S02]  /*1170*/  @!P1 IMAD.IADD R6, R6, 0x1, -R3.reuse ;  /* 0x0000000106069824 */ /* 0x100fe400078e0a03 */
[----:B------:R-:W-:Y:S01]  /*1180*/  @!P1 IMAD R3, R2, R12, R3 ;  /* 0x0000000c02039224 */ /* 0x000fe200078e0203 */
[----:B------:R-:W-:Y:S01]  /*1190*/  IADD3 R2, PT, PT, -R16, RZ, RZ ;  /* 0x000000ff10027210 */ /* 0x000fe20007ffe1ff */
[----:B------:R-:W-:Y:S02]  /*11a0*/  @!P1 IMAD R5, R6, R10, R16 ;  /* 0x0000000a06059224 */ /* 0x000fe400078e0210 */
[----:B------:R-:W-:Y:S02]  /*11b0*/  @!P1 IMAD.MOV.U32 R16, RZ, RZ, R3 ;  /* 0x000000ffff109224 */ /* 0x000fe400078e0003 */
[----:B------:R-:W-:-:S02]  /*11c0*/  IMAD R2, R9, R2, R15 ;  /* 0x0000000209027224 */ /* 0x000fc400078e020f */
[----:B------:R-:W-:Y:S02]  /*11d0*/  IMAD R14, R5, R4, R7 ;  /* 0x00000004050e7224 */ /* 0x000fe400078e0207 */
[----:B------:R-:W-:Y:S02]  /*11e0*/  IMAD R15, R16, R9, R2 ;  /* 0x00000009100f7224 */ /* 0x000fe400078e0202 */
.L_x_15:
[----:B------:R-:W1:Y:S01]  /*11f0*/  LDCU UR4, c[0x0][0xb30] ;  /* 0x00016600ff0477ac */ /* 0x000e620008000800 */
[----:B------:R-:W2:Y:S08]  /*1200*/  S2UR UR37, SR_CgaCtaId ;  /* 0x00000000002579c3 */ /* 0x000eb00000008800 */
[----:B------:R-:W3:Y:S01]  /*1210*/  LDC R40, c[0x0][0xb24] ;  /* 0x0002c900ff287b82 */ /* 0x000ee20000000800 */
[----:B-1----:R-:W-:-:S09]  /*1220*/  UISETP.NE.AND UP1, UPT, UR4, 0x1, UPT ;  /* 0x000000010400788c */ /* 0x002fd2000bf25270 */
[----:B--2---:R-:W-:Y:S05]  /*1230*/  BRA.U UP1, `(.L_x_16) ;  /* 0x0000000101407547 */ /* 0x004fea000b800000 */
[----:B------:R-:W1:Y:S08]  /*1240*/  LDC.64 R4, c[0x0][0xb10] ;  /* 0x0002c400ff047b82 */ /* 0x000e700000000a00 */
[----:B------:R-:W2:Y:S08]  /*1250*/  LDC.64 R2, c[0x0][0xb18] ;  /* 0x0002c600ff027b82 */ /* 0x000eb00000000a00 */
[----:B------:R-:W4:Y:S08]  /*1260*/  LDC R6, c[0x0][0xb20] ;  /* 0x0002c800ff067b82 */ /* 0x000f300000000800 */
[----:B------:R-:W3:Y:S01]  /*1270*/  LDC R7, c[0x0][0xb0c] ;  /* 0x0002c300ff077b82 */ /* 0x000ee20000000800 */
[----:B-1----:R-:W-:-:S05]  /*1280*/  IMAD.HI.U32 R4, R15, R4, RZ ;  /* 0x000000040f047227 */ /* 0x002fca00078e00ff */
[----:B------:R-:W-:Y:S01]  /*1290*/  SHF.R.U32.HI R4, RZ, R5, R4 ;  /* 0x00000005ff047219 */ /* 0x000fe20000011604 */
[----:B--2---:R-:W-:Y:S01]  /*12a0*/  IMAD.HI.U32 R3, R14, R3, RZ ;  /* 0x000000030e037227 */ /* 0x004fe200078e00ff */
[----:B------:R-:W-:-:S04]  /*12b0*/  ISETP.NE.AND P0, PT, R2, 0x1, PT ;  /* 0x000000010200780c */ /* 0x000fc80003f05270 */
[----:B----4-:R-:W-:-:S04]  /*12c0*/  SHF.R.U32.HI R3, RZ, R6, R3 ;  /* 0x00000006ff037219 */ /* 0x010fc80000011603 */
[----:B------:R-:W-:Y:S02]  /*12d0*/  SEL R3, R14, R3, !P0 ;  /* 0x000000030e037207 */ /* 0x000fe40004000000 */
[----:B---3--:R-:W-:-:S04]  /*12e0*/  ISETP.NE.AND P1, PT, R7, 0x1, PT ;  /* 0x000000010700780c */ /* 0x008fc80003f25270 */
[----:B------:R-:W-:-:S05]  /*12f0*/  SEL R4, R15, R4, !P1 ;  /* 0x000000040f047207 */ /* 0x000fca0004800000 */
[----:B------:R-:W-:Y:S02]  /*1300*/  IMAD.IADD R5, R3, 0x1, -R4 ;  /* 0x0000000103057824 */ /* 0x000fe400078e0a04 */
[----:B------:R-:W-:Y:S02]  /*1310*/  IMAD.IADD R3, R4, 0x1, -R3 ;  /* 0x0000000104037824 */ /* 0x000fe400078e0a03 */
[----:B------:R-:W-:Y:S02]  /*1320*/  IMAD R15, R5, R7, R15 ;  /* 0x00000007050f7224 */ /* 0x000fe400078e020f */
[----:B------:R-:W-:-:S07]  /*1330*/  IMAD R14, R3, R2, R14 ;  /* 0x00000002030e7224 */ /* 0x000fce00078e020e */
.L_x_16:
[----:B------:R-:W-:Y:S01]  /*1340*/  BAR.SYNC.DEFER_BLOCKING 0x0 ;  /* 0x0000000000007b1d */ /* 0x000fe20000010000 */
[----:B------:R-:W-:Y:S01]  /*1350*/  UISETP.NE.AND UP1, UPT, UR8, 0x2, UPT ;  /* 0x000000020800788c */ /* 0x000fe2000bf25270 */
[----:B------:R-:W-:Y:S02]  /*1360*/  ISETP.NE.OR P5, PT, R0, 0x2, !P5 ;  /* 0x000000020000780c */ /* 0x000fe40006fa5670 */
[----:B------:R-:W-:-:S06]  /*1370*/  LOP3.LUT R2, R101, 0x1f, RZ, 0xc0, !PT ;  /* 0x0000001f65027812 */ /* 0x000fcc00078ec0ff */
[----:B------:R-:W-:Y:S05]  /*1380*/  BRA.U UP1, `(.L_x_17) ;  /* 0x0000001101887547 */ /* 0x000fea000b800000 */
[----:B------:R-:W1:Y:S01]  /*1390*/  LDCU UR13, c[0x0][0x38c] ;  /* 0x00007180ff0d77ac */ /* 0x000e620008000800 */
[----:B------:R-:W2:Y:S01]  /*13a0*/  LDC R8, c[0x0][0x370] ;  /* 0x0000dc00ff087b82 */ /* 0x000ea20000000800 */
[----:B------:R-:W-:Y:S01]  /*13b0*/  PLOP3.LUT P1, PT, PT, PT, UP2, 0x80, 0x8 ;  /* 0x000000000008781c */ /* 0x000fe20003f2f028 */
[----:B------:R-:W-:Y:S01]  /*13c0*/  IMAD.MOV.U32 R17, RZ, RZ, 0x1 ;  /* 0x00000001ff117424 */ /* 0x000fe200078e00ff */
[----:B------:R-:W-:Y:S01]  /*13d0*/  ISETP.EQ.OR P4, PT, R2, RZ, P5 ;  /* 0x000000ff0200720c */ /* 0x000fe20002f82670 */
[----:B------:R-:W-:Y:S01]  /*13e0*/  IMAD.MOV.U32 R16, RZ, RZ, RZ ;  /* 0x000000ffff107224 */ /* 0x000fe200078e00ff */
[----:B------:R-:W-:Y:S02]  /*13f0*/  PLOP3.LUT P1, PT, P1, PT, PT, 0x8, 0x80 ;  /* 0x000000000080781c */ /* 0x000fe40000f2e170 */
[----:B------:R-:W-:Y:S01]  /*1400*/  CS2R R12, SRZ ;  /* 0x00000000000c7805 */ /* 0x000fe2000001ff00 */
[----:B------:R-:W-:Y:S01]  /*1410*/  IMAD.MOV.U32 R11, RZ, RZ, 0x1 ;  /* 0x00000001ff0b7424 */ /* 0x000fe200078e00ff */
[----:B------:R-:W4:Y:S01]  /*1420*/  LDC R0, c[0x0][0x374] ;  /* 0x0000dd00ff007b82 */ /* 0x000f220000000800 */
[----:B------:R-:W2:Y:S01]  /*1430*/  LDCU.64 UR22, c[0x0][0x348] ;  /* 0x00006900ff1677ac */ /* 0x000ea20008000a00 */
[----:B------:R-:W-:Y:S01]  /*1440*/  UMOV UR6, URZ ;  /* 0x000000ff00067c82 */ /* 0x000fe20008000000 */
[----:B-1----:R-:W-:-:S04]  /*1450*/  UIADD3 UR5, UPT, UPT, UR13, 0x7f, URZ ;  /* 0x0000007f0d057890 */ /* 0x002fc8000fffe0ff */
[----:B------:R-:W-:-:S04]  /*1460*/  USHF.R.S32.HI UR4, URZ, 0x1f, UR5 ;  /* 0x0000001fff047899 */ /* 0x000fc80008011405 */
[----:B------:R-:W-:-:S04]  /*1470*/  ULEA.HI UR4, UR4, UR5, URZ, 0x7 ;  /* 0x0000000504047291 */ /* 0x000fc8000f8f38ff */
[----:B------:R-:W-:Y:S02]  /*1480*/  USHF.R.S32.HI UR15, URZ, 0x7, UR4 ;  /* 0x00000007ff0f7899 */ /* 0x000fe40008011404 */
[----:B------:R-:W-:Y:S02]  /*1490*/  UIADD3 UR4, UPT, UPT, UR13, -0x1, URZ ;  /* 0xffffffff0d047890 */ /* 0x000fe4000fffe0ff */
[----:B------:R-:W-:Y:S02]  /*14a0*/  UISETP.LT.U32.AND UP0, UPT, UR15, 0x3, UPT ;  /* 0x000000030f00788c */ /* 0x000fe4000bf01070 */
[----:B------:R-:W-:Y:S02]  /*14b0*/  UISETP.GE.U32.AND UP1, UPT, UR4, -0xff, UPT ;  /* 0xffffff010400788c */ /* 0x000fe4000bf26070 */
[----:B------:R-:W-:Y:S02]  /*14c0*/  USEL UR14, UR15, 0x3, UP0 ;  /* 0x000000030f0e7887 */ /* 0x000fe40008000000 */
[----:B------:R-:W-:-:S02]  /*14d0*/  UIADD3 UR13, UPT, UPT, UR13, 0xfe, URZ ;  /* 0x000000fe0d0d7890 */ /* 0x000fc4000fffe0ff */
[----:B------:R-:W-:Y:S02]  /*14e0*/  UIADD3 UR5, UPT, UPT, UR14, -0x1, URZ ;  /* 0xffffffff0e057890 */ /* 0x000fe4000fffe0ff */
[----:B------:R-:W-:-:S03]  /*14f0*/  UIADD3 UR7, UPT, UPT, UR15, -UR14, URZ ;  /* 0x8000000e0f077290 */ /* 0x000fc6000fffe0ff */
[----:B------:R-:W-:-:S04]  /*1500*/  @UP1 UIADD3 UR5, UPT, UPT, UR14, URZ, URZ ;  /* 0x000000ff0e051290 */ /* 0x000fc8000fffe0ff */
[----:B--2---:R-:W-:-:S12]  /*1510*/  UIADD3 UR5, UPT, UPT, UR5, 0x1, URZ ;  /* 0x0000000105057890 */ /* 0x004fd8000fffe0ff */
.L_x_35:
[----:B------:R-:W-:Y:S01]  /*1520*/  UISETP.NE.AND UP0, UPT, UR37, URZ, UPT ;  /* 0x000000ff2500728c */ /* 0x000fe2000bf05270 */
[----:B------:R-:W1:Y:S08]  /*1530*/  S2UR UR37, SR_CgaCtaId ;  /* 0x00000000002579c3 */ /* 0x000e700000008800 */
[----:B------:R-:W-:Y:S05]  /*1540*/  BRA.U UP0, `(.L_x_18) ;  /* 0x0000000100347547 */ /* 0x000fea000b800000 */
[----:B------:R-:W2:Y:S01]  /*1550*/  S2R R2, SR_CgaCtaId ;  /* 0x0000000000027919 */ /* 0x000ea20000008800 */
[----:B------:R-:W-:-:S04]  /*1560*/  MOV R3, 0x400 ;  /* 0x0000040000037802 */ /* 0x000fc80000000f00 */
[----:B--2---:R-:W-:Y:S02]  /*1570*/  LEA R2, R2, R3, 0x18 ;  /* 0x0000000302027211 */ /* 0x004fe400078ec0ff */
[----:B------:R-:W-:-:S03]  /*1580*/  SHF.L.U32 R3, R11, 0x1f, RZ ;  /* 0x0000001f0b037819 */ /* 0x000fc600000006ff */
[----:B------:R-:W-:-:S04]  /*1590*/  IMAD R2, R12, 0x8, R2 ;  /* 0x000000080c027824 */ /* 0x000fc800078e0202 */
[----:B------:R-:W2:Y:S02]  /*15a0*/  SYNCS.PHASECHK.TRANS64.TRYWAIT P0, [R2+URZ+0xf0], R3 ;  /* 0x0000f003020075a7 */ /* 0x000ea400080011ff */
[----:B--2---:R-:W-:Y:S05]  /*15b0*/  @!P0 BRA `(.L_x_19) ;  /* 0x0000007800508947 */ /* 0x004fea0003800000 */
.L_x_130:
[----:B------:R-:W-:Y:S01]  /*15c0*/  VIADD R12, R12, 0x1 ;  /* 0x000000010c0c7836 */ /* 0x000fe20000000000 */
[----:B------:R2:W-:Y:S04]  /*15d0*/  SYNCS.ARRIVE.TRANS64.A1T0 RZ, [R2+URZ+0xe0], RZ ;  /* 0x0000e0ff02ff79a7 */ /* 0x0005e800081000ff */
[----:B------:R-:W-:-:S04]  /*15e0*/  ISETP.NE.AND P0, PT, R12, 0x2, PT ;  /* 0x000000020c00780c */ /* 0x000fc80003f05270 */
[----:B------:R-:W-:Y:S02]  /*15f0*/  SEL R12, R12, RZ, P0 ;  /* 0x000000ff0c0c7207 */ /* 0x000fe40000000000 */
[----:B--2---:R-:W-:-:S04]  /*1600*/  SEL R2, RZ, 0x1, P0 ;  /* 0x00000001ff027807 */ /* 0x004fc80000000000 */
[----:B------:R-:W-:-:S07]  /*1610*/  LOP3.LUT R11, R11, R2, RZ, 0x3c, !PT ;  /* 0x000000020b0b7212 */ /* 0x000fce00078e3cff */
.L_x_18:
[----:B------:R-:W-:Y:S01]  /*1620*/  UMOV UR4, 0x400 ;  /* 0x0000040000047882 */ /* 0x000fe20000000000 */
[----:B------:R-:W-:Y:S01]  /*1630*/  SHF.L.U32 R2, R17, 0x1f, RZ ;  /* 0x0000001f11027819 */ /* 0x000fe200000006ff */
[----:B-1----:R-:W-:Y:S01]  /*1640*/  ULEA UR4, UR37, UR4, 0x18 ;  /* 0x0000000425047291 */ /* 0x002fe2000f8ec0ff */
[----:B------:R-:W-:Y:S01]  /*1650*/  R2UR UR35, R15 ;  /* 0x000000000f2372ca */ /* 0x000fe200000e0000 */
[----:B------:R-:W-:Y:S01]  /*1660*/  UISETP.GE.U32.AND UP0, UPT, UR13, 0xff, UPT ;  /* 0x000000ff0d00788c */ /* 0x000fe2000bf06070 */
[----:B------:R-:W-:Y:S01]  /*1670*/  R2UR UR19, R14 ;  /* 0x000000000e1372ca */ /* 0x000fe200000e0000 */
[----:B------:R-:W-:Y:S01]  /*1680*/  ULEA UR8, UR6, UR4, 0x3 ;  /* 0x0000000406087291 */ /* 0x000fe2000f8e18ff */
[----:B------:R-:W-:-:S08]  /*1690*/  UMOV UR29, URZ ;  /* 0x000000ff001d7c82 */ /* 0x000fd00008000000 */
[----:B------:R1:W2:Y:S01]  /*16a0*/  SYNCS.PHASECHK.TRANS64.TRYWAIT P0, [UR8+0x18], R2 ;  /* 0x00001802ff0075a7 */ /* 0x0002a20008001108 */
[----:B------:R-:W-:Y:S02]  /*16b0*/  USHF.L.U32 UR35, UR35, 0x7, URZ ;  /* 0x0000000723237899 */ /* 0x000fe400080006ff */
[----:B------:R-:W-:Y:S01]  /*16c0*/  USHF.L.U32 UR19, UR19, 0x7, URZ ;  /* 0x0000000713137899 */ /* 0x000fe200080006ff */
[----:B------:R-:W-:Y:S11]  /*16d0*/  BRA.U !UP0, `(.L_x_20) ;  /* 0x0000000108d47547 */ /* 0x000ff6000b800000 */
[----:B------:R-:W-:Y:S01]  /*16e0*/  UMOV UR21, URZ ;  /* 0x000000ff00157c82 */ /* 0x000fe20008000000 */
[----:B------:R-:W-:-:S05]  /*16f0*/  UMOV UR42, UR6 ;  /* 0x00000006002a7c82 */ /* 0x000fca0008000000 */
.L_x_25:
[----:B-1----:R-:W-:Y:S01]  /*1700*/  ULEA UR33, UR42, UR4, 0x3 ;  /* 0x000000042a217291 */ /* 0x002fe2000f8e18ff */
[----:B--2---:R-:W-:Y:S01]  /*1710*/  @!P5 MOV R3, 0x10000 ;  /* 0x000100000003d802 */ /* 0x004fe20000000f00 */
[----:B--2---:R-:W-:Y:S10]  /*1720*/  @P0 BRA `(.L_x_21) ;  /* 0x00000000000c0947 */ /* 0x004ff40003800000 */
[----:B------:R-:W-:-:S04]  /*1730*/  SHF.L.U32 R4, R17, 0x1f, RZ ;  /* 0x0000001f11047819 */ /* 0x000fc800000006ff */
[----:B------:R-:W2:Y:S02]  /*1740*/  SYNCS.PHASECHK.TRANS64.TRYWAIT P0, [UR33+0x18], R4 ;  /* 0x00001804ff0075a7 */ /* 0x000ea40008001121 */
[----:B--2---:R-:W-:Y:S05]  /*1750*/  @!P0 BRA `(.L_x_22) ;  /* 0x0000007400fc8947 */ /* 0x004fea0003800000 */
.L_x_21:
[----:B------:R2:W-:Y:S01]  /*1760*/  @!P5 SYNCS.ARRIVE.TRANS64 RZ, [UR33], R3 ;  /* 0x00000003ffffd9a7 */ /* 0x0005e20008000021 */
[----:B------:R-:W-:Y:S04]  /*1770*/  BSSY.RECONVERGENT B0, `(.L_x_23) ;  /* 0x0000003000007945 */ /* 0x000fe80003800200 */
[----:B------:R-:W-:Y:S05]  /*1780*/  @P4 BRA `(.L_x_24) ;  /* 0x0000000000044947 */ /* 0x000fea0003800000 */
[----:B------:R-:W-:Y:S05]  /*1790*/  BPT.TRAP 0x1 ;  /* 0x000000040000795c */ /* 0x000fea0000300000 */
.L_x_24:
[----:B------:R-:W-:Y:S05]  /*17a0*/  BSYNC.RECONVERGENT B0 ;  /* 0x0000000000007941 */ /* 0x000fea0003800200 */
.L_x_23:
[----:B------:R-:W-:Y:S02]  /*17b0*/  UIADD3 UR6, UPT, UPT, UR42, 0x1, URZ ;  /* 0x000000012a067890 */ /* 0x000fe4000fffe0ff */
[----:B------:R-:W-:Y:S02]  /*17c0*/  UIADD3 UR40, UP1, UPT, UR22, 0x80, URZ ;  /* 0x0000008016287890 */ /* 0x000fe4000ff3e0ff */
[----:B------:R-:W-:Y:S02]  /*17d0*/  UISETP.NE.AND UP0, UPT, UR6, 0x3, UPT ;  /* 0x000000030600788c */ /* 0x000fe4000bf05270 */
[----:B------:R-:W-:Y:S02]  /*17e0*/  USHF.L.U32 UR34, UR21, 0x7, URZ ;  /* 0x0000000715227899 */ /* 0x000fe400080006ff */
[----:B------:R-:W-:Y:S02]  /*17f0*/  USEL UR9, URZ, 0x1, UP0 ;  /* 0x00000001ff097887 */ /* 0x000fe40008000000 */
[----:B------:R-:W-:-:S02]  /*1800*/  USEL UR6, UR6, URZ, UP0 ;  /* 0x000000ff06067287 */ /* 0x000fc40008000000 */
[----:B------:R-:W-:Y:S02]  /*1810*/  UIADD3 UR38, UP0, UPT, UR22, 0x180, URZ ;  /* 0x0000018016267890 */ /* 0x000fe4000ff1e0ff */
[----:B------:R-:W-:Y:S01]  /*1820*/  ULEA UR8, UR6, UR4, 0x3 ;  /* 0x0000000406087291 */ /* 0x000fe2000f8e18ff */
[----:B------:R-:W-:Y:S01]  /*1830*/  LOP3.LUT R17, R17, UR9, RZ, 0x3c, !PT ;  /* 0x0000000911117c12 */ /* 0x000fe2000f8e3cff */
[----:B------:R-:W-:Y:S02]  /*1840*/  UIADD3.X UR41, UPT, UPT, URZ, UR23, URZ, UP1, !UPT ;  /* 0x00000017ff297290 */ /* 0x000fe40008ffe4ff */
[----:B------:R-:W-:Y:S01]  /*1850*/  UIADD3 UR26, UPT, UPT, UR34, 0x40, URZ ;  /* 0x00000040221a7890 */ /* 0x000fe2000fffe0ff */
[----:B-1----:R-:W-:Y:S01]  /*1860*/  SHF.L.U32 R2, R17, 0x1f, RZ ;  /* 0x0000001f11027819 */ /* 0x002fe200000006ff */
[----:B------:R-:W-:Y:S01]  /*1870*/  UIADD3.X UR39, UPT, UPT, URZ, UR23, URZ, UP0, !UPT ;  /* 0x00000017ff277290 */ /* 0x000fe200087fe4ff */
[----:B------:R-:W-:Y:S02]  /*1880*/  UMOV UR30, 0x0 ;  /* 0x00000000001e7882 */ /* 0x000fe40000000000 */
[----:B------:R1:W1:Y:S01]  /*1890*/  SYNCS.PHASECHK.TRANS64.TRYWAIT P0, [UR8+0x18], R2 ;  /* 0x00001802ff0075a7 */ /* 0x0002620008001108 */
[----:B------:R-:W-:Y:S01]  /*18a0*/  ULEA UR8, UR42, UR4, 0xf ;  /* 0x000000042a087291 */ /* 0x000fe2000f8e78ff */
[----:B------:R-:W-:Y:S01]  /*18b0*/  UMOV UR31, 0x10000000 ;  /* 0x10000000001f7882 */ /* 0x000fe20000000000 */
[----:B------:R-:W-:-:S02]  /*18c0*/  UMOV UR25, UR33 ;  /* 0x0000002100197c82 */ /* 0x000fc40008000000 */
[----:B------:R-:W-:Y:S02]  /*18d0*/  UIADD3 UR32, UPT, UPT, UR8, 0x8400, URZ ;  /* 0x0000840008207890 */ /* 0x000fe4000fffe0ff */
[----:B------:R-:W-:Y:S02]  /*18e0*/  UIADD3 UR24, UPT, UPT, UR8, 0xc400, URZ ;  /* 0x0000c40008187890 */ /* 0x000fe4000fffe0ff */
[----:B------:R-:W-:Y:S02]  /*18f0*/  UIADD3 UR16, UPT, UPT, UR8, 0x20400, URZ ;  /* 0x0002040008107890 */ /* 0x000fe4000fffe0ff */
[----:B------:R-:W-:Y:S01]  /*1900*/  UIADD3 UR8, UPT, UPT, UR8, 0x24400, URZ ;  /* 0x0002440008087890 */ /* 0x000fe2000fffe0ff */
[----:B------:R-:W-:Y:S01]  /*1910*/  UMOV UR27, UR35 ;  /* 0x00000023001b7c82 */ /* 0x000fe20008000000 */
[----:B------:R-:W-:Y:S01]  /*1920*/  UMOV UR28, UR36 ;  /* 0x00000024001c7c82 */ /* 0x000fe20008000000 */
[----:B------:R-:W-:Y:S01]  /*1930*/  UMOV UR17, UR33 ;  /* 0x0000002100117c82 */ /* 0x000fe20008000000 */
[----:B------:R-:W-:Y:S01]  /*1940*/  UMOV UR20, UR36 ;  /* 0x0000002400147c82 */ /* 0x000fe20008000000 */
[----:B------:R-:W-:Y:S01]  /*1950*/  UMOV UR18, UR34 ;  /* 0x0000002200127c82 */ /* 0x000fe20008000000 */
[----:B------:R1:W-:Y:S01]  /*1960*/  UTMALDG.3D [UR32], [UR40], desc[UR30] ;  /* 0x00001e20280075b4 */ /* 0x0003e20008011000 */
[----:B------:R-:W-:Y:S01]  /*1970*/  UMOV UR11, UR19 ;  /* 0x00000013000b7c82 */ /* 0x000fe20008000000 */
[----:B------:R-:W-:Y:S01]  /*1980*/  UMOV UR12, UR36 ;  /* 0x00000024000c7c82 */ /* 0x000fe20008000000 */
[----:B------:R-:W-:Y:S01]  /*1990*/  UMOV UR9, UR33 ;  /* 0x0000002100097c82 */ /* 0x000fe20008000000 */
[----:B------:R-:W-:Y:S01]  /*19a0*/  UMOV UR10, UR26 ;  /* 0x0000001a000a7c82 */ /* 0x000fe20008000000 */
[----:B------:R-:W-:Y:S01]  /*19b0*/  UIADD3 UR21, UPT, UPT, UR21, 0x1, URZ ;  /* 0x0000000115157890 */ /* 0x000fe2000fffe0ff */
[----:B------:R-:W-:Y:S01]  /*19c0*/  UMOV UR29, UR5 ;  /* 0x00000005001d7c82 */ /* 0x000fe20008000000 */
[----:B------:R1:W-:Y:S02]  /*19d0*/  UTMALDG.3D [UR24], [UR40], desc[UR30] ;  /* 0x00001e18280075b4 */ /* 0x0003e40008011000 */
[----:B------:R-:W-:Y:S01]  /*19e0*/  UISETP.NE.AND UP0, UPT, UR21, UR5, UPT ;  /* 0x000000051500728c */ /* 0x000fe2000bf05270 */
[----:B------:R-:W-:Y:S01]  /*19f0*/  UMOV UR42, UR6 ;  /* 0x00000006002a7c82 */ /* 0x000fe20008000000 */
[----:B------:R1:W-:Y:S01]  /*1a00*/  UTMALDG.3D [UR16], [UR38], desc[UR30] ;  /* 0x00001e10260075b4 */ /* 0x0003e20008011000 */
[----:B------:R1:W-:Y:S06]  /*1a10*/  UTMALDG.3D [UR8], [UR38], desc[UR30] ;  /* 0x00001e08260075b4 */ /* 0x0003ec0008011000 */
[----:B------:R-:W-:Y:S05]  /*1a20*/  BRA.U UP0, `(.L_x_25) ;  /* 0xfffffffd00347547 */ /* 0x000fea000b83ffff */
.L_x_20:
[----:B-1----:R-:W-:Y:S01]  /*1a30*/  ULEA UR8, UR6, UR4, 0x3 ;  /* 0x0000000406087291 */ /* 0x002fe2000f8e18ff */
[----:B------:R-:W-:Y:S01]  /*1a40*/  SHF.L.U32 R2, R17, 0x1f, RZ ;  /* 0x0000001f11027819 */ /* 0x000fe200000006ff */
[----:B------:R-:W-:Y:S01]  /*1a50*/  @!P1 SYNCS.ARRIVE.TRANS64.A1T0 RZ, [UR4+0x78], RZ ;  /* 0x000078ffffff99a7 */ /* 0x000fe20008100004 */
[----:B------:R-:W-:-:S06]  /*1a60*/  UISETP.GT.AND UP0, UPT, UR15, UR14, UPT ;  /* 0x0000000e0f00728c */ /* 0x000fcc000bf04270 */
[----:B--2---:R1:W2:Y:S03]  /*1a70*/  SYNCS.PHASECHK.TRANS64.TRYWAIT P0, [UR8+0x18], R2 ;  /* 0x00001802ff0075a7 */ /* 0x0042a60008001108 */
[----:B------:R-:W-:Y:S05]  /*1a80*/  BRA.U !UP0, `(.L_x_26) ;  /* 0x0000000108d07547 */ /* 0x000fea000b800000 */
[----:B------:R-:W-:Y:S01]  /*1a90*/  UIADD3 UR21, UPT, UPT, UR7, UR29, URZ ;  /* 0x0000001d07157290 */ /* 0x000fe2000fffe0ff */
[----:B------:R-:W-:-:S11]  /*1aa0*/  UMOV UR42, UR6 ;  /* 0x00000006002a7c82 */ /* 0x000fd60008000000 */
.L_x_31:
[----:B-1----:R-:W-:Y:S01]  /*1ab0*/  ULEA UR33, UR42, UR4, 0x3 ;  /* 0x000000042a217291 */ /* 0x002fe2000f8e18ff */
[----:B--2---:R-:W-:Y:S01]  /*1ac0*/  @!P5 MOV R3, 0x10000 ;  /* 0x000100000003d802 */ /* 0x004fe20000000f00 */
[----:B--2---:R-:W-:Y:S10]  /*1ad0*/  @P0 BRA `(.L_x_27) ;  /* 0x00000000000c0947 */ /* 0x004ff40003800000 */
[----:B------:R-:W-:-:S04]  /*1ae0*/  SHF.L.U32 R4, R17, 0x1f, RZ ;  /* 0x0000001f11047819 */ /* 0x000fc800000006ff */
[----:B------:R-:W2:Y:S02]  /*1af0*/  SYNCS.PHASECHK.TRANS64.TRYWAIT P0, [UR33+0x18], R4 ;  /* 0x00001804ff0075a7 */ /* 0x000ea40008001121 */
[----:B--2---:R-:W-:Y:S05]  /*1b00*/  @!P0 BRA `(.L_x_28) ;  /* 0x0000007400288947 */ /* 0x004fea0003800000 */
.L_x_27:
[----:B------:R2:W-:Y:S01]  /*1b10*/  @!P5 SYNCS.ARRIVE.TRANS64 RZ, [UR33], R3 ;  /* 0x00000003ffffd9a7 */ /* 0x0005e20008000021 */
[----:B------:R-:W-:Y:S04]  /*1b20*/  BSSY.RECONVERGENT B0, `(.L_x_29) ;  /* 0x0000003000007945 */ /* 0x000fe80003800200 */
[----:B------:R-:W-:Y:S05]  /*1b30*/  @P4 BRA `(.L_x_30) ;  /* 0x0000000000044947 */ /* 0x000fea0003800000 */
[----:B------:R-:W-:Y:S05]  /*1b40*/  BPT.TRAP 0x1 ;  /* 0x000000040000795c */ /* 0x000fea0000300000 */
.L_x_30:
[----:B------:R-:W-:Y:S05]  /*1b50*/  BSYNC.RECONVERGENT B0 ;  /* 0x0000000000007941 */ /* 0x000fea0003800200 */
.L_x_29:
        /* <DEDUP_REMOVED lines=31> */
[----:B------:R-:W-:Y:S01]  /*1d50*/  UMOV UR10, UR26 ;  /* 0x0000001a000a7c82 */ /* 0x000fe20008000000 */
[----:B------:R-:W-:Y:S01]  /*1d60*/  UIADD3 UR29, UPT, UPT, UR29, 0x1, URZ ;  /* 0x000000011d1d7890 */ /* 0x000fe2000fffe0ff */
[----:B------:R1:W-:Y:S01]  /*1d70*/  UTMALDG.3D [UR24], [UR40], desc[UR30] ;  /* 0x00001e18280075b4 */ /* 0x0003e20008011000 */
[----:B------:R-:W-:-:S02]  /*1d80*/  UMOV UR42, UR6 ;  /* 0x00000006002a7c82 */ /* 0x000fc40008000000 */
[----:B------:R-:W-:Y:S01]  /*1d90*/  UISETP.NE.AND UP0, UPT, UR29, UR21, UPT ;  /* 0x000000151d00728c */ /* 0x000fe2000bf05270 */
[----:B------:R1:W-:Y:S01]  /*1da0*/  UTMALDG.3D [UR16], [UR38], desc[UR30] ;  /* 0x00001e10260075b4 */ /* 0x0003e20008011000 */
[----:B------:R1:W-:Y:S07]  /*1db0*/  UTMALDG.3D [UR8], [UR38], desc[UR30] ;  /* 0x00001e08260075b4 */ /* 0x0003ee0008011000 */
[----:B------:R-:W-:Y:S05]  /*1dc0*/  BRA.U UP0, `(.L_x_31) ;  /* 0xfffffffd00387547 */ /* 0x000fea000b83ffff */
.L_x_26:
[C---:B-1----:R-:W-:Y:S01]  /*1dd0*/  LEA R2, R16.reuse, UR4, 0x3 ;  /* 0x0000000410027c11 */ /* 0x042fe2000f8e18ff */
[----:B------:R-:W-:Y:S01]  /*1de0*/  NOP ;  /* 0x0000000000007918 */ /* 0x000fe20000000000 */
[----:B--2---:R-:W-:Y:S02]  /*1df0*/  SHF.L.U32 R3, R13, 0x1f, RZ ;  /* 0x0000001f0d037819 */ /* 0x004fe400000006ff */
[----:B------:R-:W-:Y:S02]  /*1e00*/  LEA R4, R16, UR4, 0x4 ;  /* 0x0000000410047c11 */ /* 0x000fe4000f8e20ff */
[----:B------:R-:W1:Y:S02]  /*1e10*/  SYNCS.PHASECHK.TRANS64.TRYWAIT P0, [R2+URZ+0x80], R3 ;  /* 0x00008003020075a7 */ /* 0x000e6400080011ff */
[----:B-1----:R-:W-:Y:S05]  /*1e20*/  @!P0 BRA `(.L_x_32) ;  /* 0x0000007000788947 */ /* 0x002fea0003800000 */
.L_x_133:
[----:B------:R-:W2:Y:S01]  /*1e30*/  LDS.128 R4, [R4+0x110] ;  /* 0x0001100004047984 */ /* 0x000ea20000000c00 */
[----:B---3--:R-:W-:Y:S01]  /*1e40*/  ISETP.GE.AND P0, PT, R40, 0x1, PT ;  /* 0x000000012800780c */ /* 0x008fe20003f06270 */
[----:B-1----:R-:W-:Y:S01]  /*1e50*/  VIADD R2, R2, 0x90 ;  /* 0x0000009002027836 */ /* 0x002fe20000000000 */
[----:B------:R-:W-:Y:S01]  /*1e60*/  @!PT LDS RZ, [RZ] ;  /* 0x00000000fffff984 */ /* 0x000fe20000000800 */
[----:B------:R-:W-:Y:S01]  /*1e70*/  @!PT LDS RZ, [RZ] ;  /* 0x00000000fffff984 */ /* 0x000fe20000000800 */
[----:B------:R-:W-:Y:S01]  /*1e80*/  @!PT LDS RZ, [RZ] ;  /* 0x00000000fffff984 */ /* 0x000fe20000000800 */
[----:B------:R-:W-:Y:S01]  /*1e90*/  @!PT LDS RZ, [RZ] ;  /* 0x00000000fffff984 */ /* 0x000fe20000000800 */
[----:B------:R1:W-:Y:S06]  /*1ea0*/  MEMBAR.ALL.CTA ;  /* 0x0000000000007992 */ /* 0x0003ec0000008000 */
[----:B-1----:R-:W1:Y:S01]  /*1eb0*/  FENCE.VIEW.ASYNC.S ;  /* 0x00000000000073c6 */ /* 0x002e620000000000 */
[----:B------:R-:W-:-:S04]  /*1ec0*/  PRMT R2, RZ, 0x654, R2 ;  /* 0x00000654ff027816 */ /* 0x000fc80000000002 */
[----:B-1----:R1:W-:Y:S01]  /*1ed0*/  SYNCS.ARRIVE.TRANS64.RED.A1T0 RZ, [R2+URZ], RZ ;  /* 0x000000ff02ff79a7 */ /* 0x0023e200081004ff */
[----:B--2---:R-:W-:-:S13]  /*1ee0*/  LOP3.LUT P2, RZ, R6, 0x1, RZ, 0xc0, !PT ;  /* 0x0000000106ff7812 */ /* 0x004fda000784c0ff */
[----:B------:R-:W-:Y:S01]  /*1ef0*/  @P2 SHF.R.U32.HI R3, RZ, 0x10, R5 ;  /* 0x00000010ff032819 */ /* 0x000fe20000011605 */
[----:B------:R-:W-:Y:S01]  /*1f00*/  VOTEU.ANY UP0, P2 ;  /* 0x0000000000ff7886 */ /* 0x000fe20001000100 */
[----:B------:R-:W-:Y:S02]  /*1f10*/  @P2 MOV R10, R4 ;  /* 0x00000004000a2202 */ /* 0x000fe40000000f00 */
[----:B------:R-:W-:Y:S02]  /*1f20*/  @P2 R2UR.BROADCAST UR8, R3 ;  /* 0x00000000030822ca */ /* 0x000fe400008e0000 */
[----:B------:R-:W-:-:S11]  /*1f30*/  @P2 LOP3.LUT R9, R5, 0xffff, RZ, 0xc0, !PT ;  /* 0x0000ffff05092812 */ /* 0x000fd600078ec0ff */
[----:B------:R-:W-:Y:S01]  /*1f40*/  @UP0 UMOV UR36, UR8 ;  /* 0x0000000800240c82 */ /* 0x000fe20008000000 */
[----:B-1----:R-:W-:Y:S05]  /*1f50*/  @!P0 BRA `(.L_x_33) ;  /* 0x0000000000b88947 */ /* 0x002fea0003800000 */
[----:B------:R-:W4:Y:S01]  /*1f60*/  LDC.64 R4, c[0x0][0xb18] ;  /* 0x0002c600ff047b82 */ /* 0x000f220000000a00 */
[----:B------:R-:W-:-:S07]  /*1f70*/  ISETP.NE.AND P3, PT, R40, 0x1, PT ;  /* 0x000000012800780c */ /* 0x000fce0003f65270 */
[----:B------:R-:W1:Y:S08]  /*1f80*/  LDC.64 R6, c[0x0][0xb10] ;  /* 0x0002c400ff067b82 */ /* 0x000e700000000a00 */
[----:B------:R-:W2:Y:S08]  /*1f90*/  LDC R14, c[0x0][0xb20] ;  /* 0x0002c800ff0e7b82 */ /* 0x000eb00000000800 */
[----:B------:R-:W3:Y:S01]  /*1fa0*/  LDC R15, c[0x0][0xb0c] ;  /* 0x0002c300ff0f7b82 */ /* 0x000ee20000000800 */
[----:B----4-:R-:W-:Y:S01]  /*1fb0*/  IMAD.HI.U32 R19, R0, R5, RZ ;  /* 0x0000000500137227 */ /* 0x010fe200078e00ff */
[----:B------:R-:W-:-:S03]  /*1fc0*/  ISETP.NE.AND P0, PT, R4, 0x1, PT ;  /* 0x000000010400780c */ /* 0x000fc60003f05270 */
[----:B------:R-:W-:-:S03]  /*1fd0*/  IMAD.HI.U32 R5, R9, R5, RZ ;  /* 0x0000000509057227 */ /* 0x000fc600078e00ff */
[----:B------:R-:W4:Y:S01]  /*1fe0*/  LDC.64 R2, c[0x0][0xb28] ;  /* 0x0002ca00ff027b82 */ /* 0x000f220000000a00 */
[----:B-1----:R-:W-:-:S04]  /*1ff0*/  IMAD.HI.U32 R20, R8, R6, RZ ;  /* 0x0000000608147227 */ /* 0x002fc800078e00ff */
[----:B------:R-:W-:Y:S01]  /*2000*/  IMAD.HI.U32 R21, R10, R6, RZ ;  /* 0x000000060a157227 */ /* 0x000fe200078e00ff */
[----:B------:R-:W-:Y:S02]  /*2010*/  SHF.R.U32.HI R20, RZ, R7, R20 ;  /* 0x00000007ff147219 */ /* 0x000fe40000011614 */
[-C--:B--2---:R-:W-:Y:S02]  /*2020*/  SHF.R.U32.HI R19, RZ, R14.reuse, R19 ;  /* 0x0000000eff137219 */ /* 0x084fe40000011613 */
[----:B------:R-:W-:Y:S02]  /*2030*/  SHF.R.U32.HI R5, RZ, R14, R5 ;  /* 0x0000000eff057219 */ /* 0x000fe40000011605 */
[----:B------:R-:W-:Y:S02]  /*2040*/  SEL R19, R0, R19, !P0 ;  /* 0x0000001300137207 */ /* 0x000fe40004000000 */
[----:B------:R-:W-:Y:S02]  /*2050*/  SHF.R.U32.HI R21, RZ, R7, R21 ;  /* 0x00000007ff157219 */ /* 0x000fe40000011615 */
[----:B---3--:R-:W-:-:S02]  /*2060*/  ISETP.NE.AND P1, PT, R15, 0x1, PT ;  /* 0x000000010f00780c */ /* 0x008fc40003f25270 */
[----:B------:R-:W-:Y:S02]  /*2070*/  SEL R5, R9, R5, !P0 ;  /* 0x0000000509057207 */ /* 0x000fe40004000000 */
[----:B------:R-:W-:Y:S02]  /*2080*/  SEL R20, R8, R20, !P1 ;  /* 0x0000001408147207 */ /* 0x000fe40004800000 */
[----:B------:R-:W-:Y:S01]  /*2090*/  SEL R21, R10, R21, !P1 ;  /* 0x000000150a157207 */ /* 0x000fe20004800000 */
[----:B----4-:R-:W-:-:S04]  /*20a0*/  IMAD.HI.U32 R18, R19, R2, RZ ;  /* 0x0000000213127227 */ /* 0x010fc800078e00ff */
        /* <DEDUP_REMOVED lines=10> */
[----:B------:R-:W-:-:S04]  /*2150*/  @!P0 IMAD.HI.U32 R7, R21, R2, RZ ;  /* 0x0000000215078227 */ /* 0x000fc800078e00ff */
[----:B------:R-:W-:Y:S01]  /*2160*/  IMAD.MOV R2, RZ, RZ, -R6 ;  /* 0x000000ffff027224 */ /* 0x000fe200078e0a06 */
[----:B------:R-:W-:Y:S02]  /*2170*/  @!P0 SHF.R.U32.HI R3, RZ, R3, R7 ;  /* 0x00000003ff038219 */ /* 0x000fe40000011607 */
[----:B------:R-:W-:Y:S01]  /*2180*/  IADD3 R7, PT, PT, -R5, RZ, RZ ;  /* 0x000000ff05077210 */ /* 0x000fe20007ffe1ff */
[----:B------:R-:W-:Y:S01]  /*2190*/  IMAD R2, R40, R2, R5 ;  /* 0x0000000228027224 */ /* 0x000fe200078e0205 */
        /* <DEDUP_REMOVED lines=10> */
.L_x_33:
[----:B------:R-:W1:Y:S02]  /*2240*/  LDCU UR8, c[0x0][0xb30] ;  /* 0x00016600ff0877ac */ /* 0x000e640008000800 */
[----:B-1----:R-:W-:-:S09]  /*2250*/  UISETP.NE.AND UP0, UPT, UR8, 0x1, UPT ;  /* 0x000000010800788c */ /* 0x002fd2000bf05270 */
[----:B------:R-:W-:Y:S05]  /*2260*/  BRA.U UP0, `(.L_x_34) ;  /* 0x0000000100407547 */ /* 0x000fea000b800000 */
[----:B------:R-:W1:Y:S08]  /*2270*/  LDC.64 R4, c[0x0][0xb10] ;  /* 0x0002c400ff047b82 */ /* 0x000e700000000a00 */
[----:B------:R-:W2:Y:S08]  /*2280*/  LDC.64 R2, c[0x0][0xb18] ;  /* 0x0002c600ff027b82 */ /* 0x000eb00000000a00 */
[----:B------:R-:W3:Y:S08]  /*2290*/  LDC R6, c[0x0][0xb20] ;  /* 0x0002c800ff067b82 */ /* 0x000ef00000000800 */
[----:B------:R-:W4:Y:S01]  /*22a0*/  LDC R7, c[0x0][0xb0c] ;  /* 0x0002c300ff077b82 */ /* 0x000f220000000800 */
[----:B-1----:R-:W-:-:S05]  /*22b0*/  IMAD.HI.U32 R4, R10, R4, RZ ;  /* 0x000000040a047227 */ /* 0x002fca00078e00ff */
[----:B------:R-:W-:Y:S01]  /*22c0*/  SHF.R.U32.HI R4, RZ, R5, R4 ;  /* 0x00000005ff047219 */ /* 0x000fe20000011604 */
[----:B--2---:R-:W-:Y:S01]  /*22d0*/  IMAD.HI.U32 R3, R9, R3, RZ ;  /* 0x0000000309037227 */ /* 0x004fe200078e00ff */
[----:B------:R-:W-:-:S04]  /*22e0*/  ISETP.NE.AND P0, PT, R2, 0x1, PT ;  /* 0x000000010200780c */ /* 0x000fc80003f05270 */
[----:B---3--:R-:W-:-:S04]  /*22f0*/  SHF.R.U32.HI R3, RZ, R6, R3 ;  /* 0x00000006ff037219 */ /* 0x008fc80000011603 */
[----:B------:R-:W-:Y:S02]  /*2300*/  SEL R3, R9, R3, !P0 ;  /* 0x0000000309037207 */ /* 0x000fe40004000000 */
[----:B----4-:R-:W-:-:S04]  /*2310*/  ISETP.NE.AND P1, PT, R7, 0x1, PT ;  /* 0x000000010700780c */ /* 0x010fc80003f25270 */
[----:B------:R-:W-:-:S05]  /*2320*/  SEL R4, R10, R4, !P1 ;  /* 0x000000040a047207 */ /* 0x000fca0004800000 */
[----:B------:R-:W-:Y:S02]  /*2330*/  IMAD.IADD R5, R3, 0x1, -R4 ;  /* 0x0000000103057824 */ /* 0x000fe400078e0a04 */
[----:B------:R-:W-:Y:S02]  /*2340*/  IMAD.IADD R3, R4, 0x1, -R3 ;  /* 0x0000000104037824 */ /* 0x000fe400078e0a03 */
[----:B------:R-:W-:Y:S02]  /*2350*/  IMAD R10, R5, R7, R10 ;  /* 0x00000007050a7224 */ /* 0x000fe400078e020a */
[----:B------:R-:W-:-:S07]  /*2360*/  IMAD R9, R3, R2, R9 ;  /* 0x0000000203097224 */ /* 0x000fce00078e0209 */
.L_x_34:
[----:B------:R-:W-:Y:S01]  /*2370*/  VIADD R16, R16, 0x1 ;  /* 0x0000000110107836 */ /* 0x000fe20000000000 */
[----:B------:R-:W-:Y:S01]  /*2380*/  PLOP3.LUT P1, PT, PT, PT, PT, 0x80, 0x8 ;  /* 0x000000000008781c */ /* 0x000fe20003f2f070 */
[----:B------:R-:W-:Y:S02]  /*2390*/  IMAD.IADD R15, R10, 0x1, R87 ;  /* 0x000000010a0f7824 */ /* 0x000fe400078e0257 */
[----:B------:R-:W-:Y:S01]  /*23a0*/  IMAD.IADD R14, R9, 0x1, R86 ;  /* 0x00000001090e7824 */ /* 0x000fe200078e0256 */
[----:B------:R-:W-:-:S04]  /*23b0*/  ISETP.NE.AND P0, PT, R16, 0x2, PT ;  /* 0x000000021000780c */ /* 0x000fc80003f05270 */
[----:B------:R-:W-:Y:S02]  /*23c0*/  SEL R2, RZ, 0x1, P0 ;  /* 0x00000001ff027807 */ /* 0x000fe40000000000 */
[----:B------:R-:W-:Y:S02]  /*23d0*/  SEL R16, R16, RZ, P0 ;  /* 0x000000ff10107207 */ /* 0x000fe40000000000 */
[----:B------:R-:W-:Y:S01]  /*23e0*/  LOP3.LUT R13, R13, R2, RZ, 0x3c, !PT ;  /* 0x000000020d0d7212 */ /* 0x000fe200078e3cff */
[----:B------:R-:W-:Y:S06]  /*23f0*/  @P2 BRA `(.L_x_35) ;  /* 0xfffffff000482947 */ /* 0x000fec000383ffff */
[----:B------:R-:W-:Y:S01]  /*2400*/  UIADD3 UR4, UPT, UPT, UR4, 0x18, URZ ;  /* 0x0000001804047890 */ /* 0x000fe2000fffe0ff */
[----:B------:R-:W-:-:S03]  /*2410*/  SHF.L.U32 R2, R17, 0x1f, RZ ;  /* 0x0000001f11027819 */ /* 0x000fc600000006ff */
[----:B------:R-:W-:-:S09]  /*2420*/  ULEA UR5, UR6, UR4, 0x3 ;  /* 0x0000000406057291 */ /* 0x000fd2000f8e18ff */
[----:B------:R-:W1:Y:S02]  /*2430*/  SYNCS.PHASECHK.TRANS64.TRYWAIT P0, [UR5], R2 ;  /* 0x00000002ff0075a7 */ /* 0x000e640008001105 */
[----:B-1----:R-:W-:Y:S05]  /*2440*/  @!P0 BRA `(.L_x_36) ;  /* 0x0000006c00048947 */ /* 0x002fea0003800000 */
.L_x_135:
[----:B------:R-:W-:-:S04]  /*2450*/  UIADD3 UR6, UPT, UPT, UR6, 0x1, URZ ;  /* 0x0000000106067890 */ /* 0x000fc8000fffe0ff */
[----:B------:R-:W-:-:S04]  /*2460*/  UISETP.NE.AND UP0, UPT, UR6, 0x3, UPT ;  /* 0x000000030600788c */ /* 0x000fc8000bf05270 */
[----:B------:R-:W-:Y:S02]  /*2470*/  USEL UR7, URZ, 0x1, UP0 ;  /* 0x00000001ff077887 */ /* 0x000fe40008000000 */
[----:B------:R-:W-:-:S04]  /*2480*/  USEL UR6, UR6, URZ, UP0 ;  /* 0x000000ff06067287 */ /* 0x000fc80008000000 */
[----:B------:R-:W-:Y:S01]  /*2490*/  ULEA UR5, UR6, UR4, 0x3 ;  /* 0x0000000406057291 */ /* 0x000fe2000f8e18ff */
[----:B------:R-:W-:-:S04]  /*24a0*/  LOP3.LUT R17, R17, UR7, RZ, 0x3c, !PT ;  /* 0x0000000711117c12 */ /* 0x000fc8000f8e3cff */
[----:B-1----:R-:W-:-:S04]  /*24b0*/  SHF.L.U32 R2, R17, 0x1f, RZ ;  /* 0x0000001f11027819 */ /* 0x002fc800000006ff */
[----:B------:R-:W1:Y:S02]  /*24c0*/  SYNCS.PHASECHK.TRANS64.TRYWAIT P0, [UR5], R2 ;  /* 0x00000002ff0075a7 */ /* 0x000e640008001105 */
[----:B-1----:R-:W-:Y:S05]  /*24d0*/  @!P0 BRA `(.L_x_37) ;  /* 0x0000006800f88947 */ /* 0x002fea0003800000 */
.L_x_137:
[----:B------:R-:W-:-:S04]  /*24e0*/  UIADD3 UR6, UPT, UPT, UR6, 0x1, URZ ;  /* 0x0000000106067890 */ /* 0x000fc8000fffe0ff */
[----:B------:R-:W-:-:S04]  /*24f0*/  UISETP.NE.AND UP0, UPT, UR6, 0x3, UPT ;  /* 0x000000030600788c */ /* 0x000fc8000bf05270 */
[----:B------:R-:W-:Y:S02]  /*2500*/  USEL UR5, URZ, 0x1, UP0 ;  /* 0x00000001ff057887 */ /* 0x000fe40008000000 */
[----:B------:R-:W-:-:S04]  /*2510*/  USEL UR6, UR6, URZ, UP0 ;  /* 0x000000ff06067287 */ /* 0x000fc80008000000 */
[----:B------:R-:W-:Y:S01]  /*2520*/  ULEA UR6, UR6, UR4, 0x3 ;  /* 0x0000000406067291 */ /* 0x000fe2000f8e18ff */
[----:B-1----:R-:W-:-:S04]  /*2530*/  LOP3.LUT R2, R17, UR5, RZ, 0x3c, !PT ;  /* 0x0000000511027c12 */ /* 0x002fc8000f8e3cff */
[----:B------:R-:W-:Y:S01]  /*2540*/  SHF.L.U32 R2, R2, 0x1f, RZ ;  /* 0x0000001f02027819 */ /* 0x000fe200000006ff */
[----:B----4-:R-:W-:-:S07]  /*2550*/  IMAD.U32 R0, RZ, RZ, UR6 ;  /* 0x00000006ff007e24 */ /* 0x010fce000f8e00ff */
.L_x_38:
[----:B-1----:R1:W2:Y:S02]  /*2560*/  SYNCS.PHASECHK.TRANS64.TRYWAIT P0, [R0+URZ], R2 ;  /* 0x00000002000075a7 */ /* 0x0022a400080011ff */
[----:B--2---:R-:W-:Y:S05]  /*2570*/  @!P0 NANOSLEEP.SYNCS 0x989680 ;  /* 0x009896800000895d */ /* 0x004fea0003900000 */
[----:B------:R-:W2:Y:S02]  /*2580*/  @!P0 SYNCS.PHASECHK.TRANS64 P0, [R0+URZ], R2 ;  /* 0x00000002000085a7 */ /* 0x000ea400080010ff */
[----:B--2---:R-:W-:Y:S05]  /*2590*/  @P0 EXIT ;  /* 0x000000000000094d */ /* 0x004fea0003800000 */
[----:B------:R-:W-:Y:S05]  /*25a0*/  BRA `(.L_x_38) ;  /* 0xfffffffc00ec7947 */ /* 0x000fea000383ffff */
.L_x_17:
[----:B------:R-:W-:-:S04]  /*25b0*/  UISETP.NE.AND UP1, UPT, UR37, URZ, UPT ;  /* 0x000000ff2500728c */ /* 0x000fc8000bf25270 */
[----:B------:R-:W-:-:S09]  /*25c0*/  UISETP.NE.OR UP1, UPT, UR8, 0x1, UP1 ;  /* 0x000000010800788c */ /* 0x000fd20008f25670 */
[----:B------:R-:W-:Y:S05]  /*25d0*/  BRA.U UP1, `(.L_x_39) ;  /* 0x0000000501487547 */ /* 0x000fea000b800000 */
[----:B------:R-:W-:Y:S01]  /*25e0*/  ISETP.NE.AND P2, PT, R2, RZ, PT ;  /* 0x000000ff0200720c */ /* 0x000fe20003f45270 */
[----:B------:R-:W-:Y:S01]  /*25f0*/  IMAD.MOV.U32 R12, RZ, RZ, 0x1 ;  /* 0x00000001ff0c7424 */ /* 0x000fe200078e00ff */
[----:B------:R-:W-:Y:S02]  /*2600*/  CS2R R10, SRZ ;  /* 0x00000000000a7805 */ /* 0x000fe4000001ff00 */
[----:B------:R-:W-:Y:S01]  /*2610*/  CS2R R8, SRZ ;  /* 0x0000000000087805 */ /* 0x000fe2000001ff00 */
[----:B------:R-:W-:Y:S01]  /*2620*/  UMOV UR4, 0x400 ;  /* 0x0000040000047882 */ /* 0x000fe20000000000 */
[----:B------:R-:W-:Y:S01]  /*2630*/  UMOV UR6, URZ ;  /* 0x000000ff00067c82 */ /* 0x000fe20008000000 */
[----:B------:R-:W-:-:S12]  /*2640*/  ULEA UR37, UR37, UR4, 0x18 ;  /* 0x0000000425257291 */ /* 0x000fd8000f8ec0ff */
.L_x_43:
[----:B------:R-:W-:Y:S02]  /*2650*/  LEA R0, R8, UR37, 0x3 ;  /* 0x0000002508007c11 */ /* 0x000fe4000f8e18ff */
[----:B------:R-:W-:-:S03]  /*2660*/  SHF.L.U32 R4, R9, 0x1f, RZ ;  /* 0x0000001f09047819 */ /* 0x000fc600000006ff */
[----:B------:R-:W-:Y:S01]  /*2670*/  VIADD R5, R0, 0xf0 ;  /* 0x000000f000057836 */ /* 0x000fe20000000000 */
[----:B------:R-:W1:Y:S02]  /*2680*/  SYNCS.PHASECHK.TRANS64.TRYWAIT P0, [R0+URZ+0xe0], R4 ;  /* 0x0000e004000075a7 */ /* 0x000e6400080011ff */
[----:B-1----:R-:W-:Y:S05]  /*2690*/  @!P0 BRA `(.L_x_40) ;  /* 0x0000006800a08947 */ /* 0x002fea0003800000 */
.L_x_138:
[----:B------:R-:W-:Y:S01]  /*26a0*/  ULEA UR5, UR6, UR37, 0x3 ;  /* 0x0000002506057291 */ /* 0x000fe2000f8e18ff */
[----:B-1----:R-:W-:Y:S01]  /*26b0*/  PRMT R0, RZ, 0x654, R5 ;  /* 0x00000654ff007816 */ /* 0x002fe20000000005 */
[----:B------:R-:W-:Y:S01]  /*26c0*/  @!P2 IMAD.MOV.U32 R4, RZ, RZ, 0x10 ;  /* 0x00000010ff04a424 */ /* 0x000fe200078e00ff */
[----:B------:R-:W-:Y:S01]  /*26d0*/  SHF.L.U32 R5, R12, 0x1f, RZ ;  /* 0x0000001f0c057819 */ /* 0x000fe200000006ff */
[----:B------:R-:W-:Y:S01]  /*26e0*/  UIADD3 UR4, UPT, UPT, UR5, 0x80, URZ ;  /* 0x0000008005047890 */ /* 0x000fe2000fffe0ff */
[----:B------:R1:W-:Y:S05]  /*26f0*/  SYNCS.ARRIVE.TRANS64.RED.A1T0 RZ, [R0+URZ], RZ ;  /* 0x000000ff00ff79a7 */ /* 0x0003ea00081004ff */
[----:B------:R-:W-:Y:S01]  /*2700*/  IMAD.U32 R6, RZ, RZ, UR4 ;  /* 0x00000004ff067e24 */ /* 0x000fe2000f8e00ff */
[----:B------:R-:W2:Y:S04]  /*2710*/  SYNCS.PHASECHK.TRANS64.TRYWAIT P0, [UR5+0x90], R5 ;  /* 0x00009005ff0075a7 */ /* 0x000ea80008001105 */
[----:B------:R-:W-:Y:S01]  /*2720*/  PRMT R6, R2, 0x654, R6 ;  /* 0x0000065402067816 */ /* 0x000fe20000000006 */
[----:B-12---:R-:W-:Y:S06]  /*2730*/  @!P0 BRA `(.L_x_41) ;  /* 0x00000068008c8947 */ /* 0x006fec0003800000 */
.L_x_140:
[----:B------:R-:W-:Y:S01]  /*2740*/  ULEA UR4, UR6, UR37, 0x4 ;  /* 0x0000002506047291 */ /* 0x000fe2000f8e20ff */
[----:B------:R-:W-:Y:S01]  /*2750*/  SEL R3, R6, R3, !P2 ;  /* 0x0000000306037207 */ /* 0x000fe20005000000 */
[----:B------:R-:W-:Y:S01]  /*2760*/  UIADD3 UR5, UPT, UPT, UR5, 0x80, URZ ;  /* 0x0000008005057890 */ /* 0x000fe2000fffe0ff */
[----:B-1----:R-:W-:Y:S01]  /*2770*/  LEA R0, R11, UR37, 0x3 ;  /* 0x000000250b007c11 */ /* 0x002fe2000f8e18ff */
[----:B------:R-:W-:Y:S01]  /*2780*/  UIADD3 UR4, UPT, UPT, UR4, 0x110, URZ ;  /* 0x0000011004047890 */ /* 0x000fe2000fffe0ff */
[----:B------:R1:W-:Y:S01]  /*2790*/  @!P2 SYNCS.ARRIVE.TRANS64.RED RZ, [R3+URZ], R4 ;  /* 0x0000000403ffa9a7 */ /* 0x0003e200080004ff */
[----:B------:R-:W-:Y:S01]  /*27a0*/  UIADD3 UR6, UPT, UPT, UR6, 0x1, URZ ;  /* 0x0000000106067890 */ /* 0x000fe2000fffe0ff */
[----:B------:R-:W-:-:S03]  /*27b0*/  VIADD R8, R8, 0x1 ;  /* 0x0000000108087836 */ /* 0x000fc60000000000 */
[----:B------:R-:W-:Y:S02]  /*27c0*/  UISETP.NE.AND UP0, UPT, UR6, 0x2, UPT ;  /* 0x000000020600788c */ /* 0x000fe4000bf05270 */
[----:B------:R-:W-:Y:S01]  /*27d0*/  ISETP.NE.AND P0, PT, R8, 0x2, PT ;  /* 0x000000020800780c */ /* 0x000fe20003f05270 */
[----:B------:R-:W-:Y:S06]  /*27e0*/  UGETNEXTWORKID.BROADCAST [UR4], [UR5] ;  /* 0x00000000040073ca */ /* 0x000fec0008000100 */
[----:B------:R-:W-:Y:S02]  /*27f0*/  USEL UR4, URZ, 0x1, UP0 ;  /* 0x00000001ff047887 */ /* 0x000fe40008000000 */
[----:B------:R-:W-:-:S04]  /*2800*/  USEL UR6, UR6, URZ, UP0 ;  /* 0x000000ff06067287 */ /* 0x000fc80008000000 */
[----:B------:R-:W-:Y:S02]  /*2810*/  LOP3.LUT R12, R12, UR4, RZ, 0x3c, !PT ;  /* 0x000000040c0c7c12 */ /* 0x000fe4000f8e3cff */
[----:B-1----:R-:W-:-:S04]  /*2820*/  SHF.L.U32 R4, R10, 0x1f, RZ ;  /* 0x0000001f0a047819 */ /* 0x002fc800000006ff */
[----:B------:R-:W1:Y:S02]  /*2830*/  SYNCS.PHASECHK.TRANS64.TRYWAIT P1, [R0+URZ+0x80], R4 ;  /* 0x00008004000075a7 */ /* 0x000e6400080211ff */
[----:B-1----:R-:W-:Y:S05]  /*2840*/  @!P1 BRA `(.L_x_42) ;  /* 0x0000006800609947 */ /* 0x002fea0003800000 */
.L_x_141:
[C---:B-1----:R-:W-:Y:S01]  /*2850*/  LEA R4, R11.reuse, UR37, 0x4 ;  /* 0x000000250b047c11 */ /* 0x042fe2000f8e20ff */
[----:B------:R-:W-:Y:S01]  /*2860*/  VIADD R0, R0, 0x90 ;  /* 0x0000009000007836 */ /* 0x000fe20000000000 */
[----:B------:R-:W-:Y:S01]  /*2870*/  SEL R8, R8, RZ, P0 ;  /* 0x000000ff08087207 */ /* 0x000fe20000000000 */
[----:B------:R-:W-:-:S03]  /*2880*/  VIADD R11, R11, 0x1 ;  /* 0x000000010b0b7836 */ /* 0x000fc60000000000 */
[----:B------:R-:W1:Y:S01]  /*2890*/  LDS.128 R4, [R4+0x110] ;  /* 0x0001100004047984 */ /* 0x000e620000000c00 */
[----:B------:R-:W-:Y:S02]  /*28a0*/  PRMT R0, RZ, 0x654, R0 ;  /* 0x00000654ff007816 */ /* 0x000fe40000000000 */
[C---:B------:R-:W-:Y:S01]  /*28b0*/  ISETP.NE.AND P1, PT, R11.reuse, 0x2, PT ;  /* 0x000000020b00780c */ /* 0x040fe20003f25270 */
[----:B------:R-:W-:Y:S01]  /*28c0*/  @!PT LDS RZ, [RZ] ;  /* 0x00000000fffff984 */ /* 0x000fe20000000800 */
[----:B------:R-:W-:Y:S01]  /*28d0*/  @!PT LDS RZ, [RZ] ;  /* 0x00000000fffff984 */ /* 0x000fe20000000800 */
[----:B------:R-:W-:Y:S01]  /*28e0*/  @!PT LDS RZ, [RZ] ;  /* 0x00000000fffff984 */ /* 0x000fe20000000800 */
[----:B------:R-:W-:Y:S01]  /*28f0*/  @!PT LDS RZ, [RZ] ;  /* 0x00000000fffff984 */ /* 0x000fe20000000800 */
[----:B------:R2:W-:Y:S06]  /*2900*/  MEMBAR.ALL.CTA ;  /* 0x0000000000007992 */ /* 0x0005ec0000008000 */
[----:B--2---:R-:W2:Y:S01]  /*2910*/  FENCE.VIEW.ASYNC.S ;  /* 0x00000000000073c6 */ /* 0x004ea20000000000 */
[----:B------:R-:W-:Y:S01]  /*2920*/  SEL R11, R11, RZ, P1 ;  /* 0x000000ff0b0b7207 */ /* 0x000fe20000800000 */
[----:B--2---:R2:W-:Y:S01]  /*2930*/  SYNCS.ARRIVE.TRANS64.RED.A1T0 RZ, [R0+URZ], RZ ;  /* 0x000000ff00ff79a7 */ /* 0x0045e200081004ff */
[----:B-1----:R-:W-:-:S02]  /*2940*/  LOP3.LUT P3, RZ, R6, 0x1, RZ, 0xc0, !PT ;  /* 0x0000000106ff7812 */ /* 0x002fc4000786c0ff */
[----:B------:R-:W-:-:S04]  /*2950*/  SEL R4, RZ, 0x1, P1 ;  /* 0x00000001ff047807 */ /* 0x000fc80000800000 */
[----:B------:R-:W-:Y:S02]  /*2960*/  LOP3.LUT R10, R10, R4, RZ, 0x3c, !PT ;  /* 0x000000040a0a7212 */ /* 0x000fe400078e3cff */
[----:B--2---:R-:W-:-:S04]  /*2970*/  SEL R0, RZ, 0x1, P0 ;  /* 0x00000001ff007807 */ /* 0x004fc80000000000 */
[----:B------:R-:W-:Y:S01]  /*2980*/  LOP3.LUT R9, R9, R0, RZ, 0x3c, !PT ;  /* 0x0000000009097212 */ /* 0x000fe200078e3cff */
[----:B------:R-:W-:Y:S06]  /*2990*/  @P3 BRA `(.L_x_43) ;  /* 0xfffffffc002c3947 */ /* 0x000fec000383ffff */
[----:B------:R-:W-:Y:S01]  /*29a0*/  ULEA UR5, UR6, UR37, 0x3 ;  /* 0x0000002506057291 */ /* 0x000fe2000f8e18ff */
[----:B------:R-:W-:-:S08]  /*29b0*/  SHF.L.U32 R2, R12, 0x1f, RZ ;  /* 0x0000001f0c027819 */ /* 0x000fd000000006ff */
[----:B------:R-:W1:Y:S02]  /*29c0*/  SYNCS.PHASECHK.TRANS64 P0, [UR5+0x90], R2 ;  /* 0x00009002ff0075a7 */ /* 0x000e640008001005 */
[----:B-1----:R-:W-:Y:S05]  /*29d0*/  @P0 BRA `(.L_x_44) ;  /* 0x0000000000080947 */ /* 0x002fea0003800000 */
[----:B------:R-:W1:Y:S02]  /*29e0*/  SYNCS.PHASECHK.TRANS64.TRYWAIT P0, [UR5+0x90], R2 ;  /* 0x00009002ff0075a7 */ /* 0x000e640008001105 */
[----:B-1----:R-:W-:Y:S05]  /*29f0*/  @!P0 BRA `(.L_x_45) ;  /* 0x0000006800088947 */ /* 0x002fea0003800000 */
.L_x_44:
[----:B------:R-:W-:-:S04]  /*2a00*/  UIADD3 UR4, UPT, UPT, UR6, 0x1, URZ ;  /* 0x0000000106047890 */ /* 0x000fc8000fffe0ff */
[----:B------:R-:W-:-:S04]  /*2a10*/  UISETP.NE.AND UP0, UPT, UR4, 0x2, UPT ;  /* 0x000000020400788c */ /* 0x000fc8000bf05270 */
[----:B------:R-:W-:Y:S02]  /*2a20*/  USEL UR7, URZ, 0x1, UP0 ;  /* 0x00000001ff077887 */ /* 0x000fe40008000000 */
[----:B------:R-:W-:-:S04]  /*2a30*/  USEL UR4, UR4, URZ, UP0 ;  /* 0x000000ff04047287 */ /* 0x000fc80008000000 */
[----:B------:R-:W-:Y:S01]  /*2a40*/  ULEA UR4, UR4, UR37, 0x3 ;  /* 0x0000002504047291 */ /* 0x000fe2000f8e18ff */
[----:B-1----:R-:W-:-:S04]  /*2a50*/  LOP3.LUT R2, R12, UR7, RZ, 0x3c, !PT ;  /* 0x000000070c027c12 */ /* 0x002fc8000f8e3cff */
[----:B------:R-:W-:-:S04]  /*2a60*/  SHF.L.U32 R0, R2, 0x1f, RZ ;  /* 0x0000001f02007819 */ /* 0x000fc800000006ff */
[----:B------:R-:W1:Y:S02]  /*2a70*/  SYNCS.PHASECHK.TRANS64 P0, [UR4+0x90], R0 ;  /* 0x00009000ff0075a7 */ /* 0x000e640008001004 */
[----:B-1----:R-:W-:Y:S05]  /*2a80*/  @P0 EXIT ;  /* 0x000000000000094d */ /* 0x002fea0003800000 */
[----:B------:R-:W-:Y:S02]  /*2a90*/  SHF.L.U32 R2, R2, 0x1f, RZ ;  /* 0x0000001f02027819 */ /* 0x000fe400000006ff */
[----:B------:R-:W-:-:S07]  /*2aa0*/  MOV R0, UR4 ;  /* 0x0000000400007c02 */ /* 0x000fce0008000f00 */
.L_x_46:
[----:B-1----:R1:W2:Y:S02]  /*2ab0*/  SYNCS.PHASECHK.TRANS64.TRYWAIT P0, [R0+URZ+0x90], R2 ;  /* 0x00009002000075a7 */ /* 0x0022a400080011ff */
[----:B--2---:R-:W-:Y:S05]  /*2ac0*/  @!P0 NANOSLEEP.SYNCS 0x989680 ;  /* 0x009896800000895d */ /* 0x004fea0003900000 */
[----:B------:R-:W2:Y:S02]  /*2ad0*/  @!P0 SYNCS.PHASECHK.TRANS64 P0, [R0+URZ+0x90], R2 ;  /* 0x00009002000085a7 */ /* 0x000ea400080010ff */
[----:B--2---:R-:W-:Y:S05]  /*2ae0*/  @P0 EXIT ;  /* 0x000000000000094d */ /* 0x004fea0003800000 */
[----:B------:R-:W-:Y:S05]  /*2af0*/  BRA `(.L_x_46) ;  /* 0xfffffffc00ec7947 */ /* 0x000fea000383ffff */
.L_x_39:
[----:B------:R-:W-:-:S09]  /*2b00*/  UISETP.NE.AND UP1, UPT, UR8, URZ, UPT ;  /* 0x000000ff0800728c */ /* 0x000fd2000bf25270 */
[----:B------:R-:W-:Y:S05]  /*2b10*/  BRA.U UP1, `(.L_x_47) ;  /* 0x0000001101247547 */ /* 0x000fea000b800000 */
[----:B------:R-:W-:Y:S01]  /*2b20*/  UMOV UR4, 0x40 ;  /* 0x0000004000047882 */ /* 0x000fe20000000000 */
[----:B------:R-:W-:Y:S01]  /*2b30*/  NOP ;  /* 0x0000000000007918 */ /* 0x000fe20000000000 */
[----:B------:R-:W-:Y:S01]  /*2b40*/  ULEA UR4, UR37, UR4, 0x18 ;  /* 0x0000000425047291 */ /* 0x000fe2000f8ec0ff */
[----:B------:R-:W-:Y:S02]  /*2b50*/  UMOV UR5, 0x400 ;  /* 0x0000040000057882 */ /* 0x000fe40000000000 */
[----:B------:R-:W-:-:S06]  /*2b60*/  ULEA UR37, UR37, UR5, 0x18 ;  /* 0x0000000525257291 */ /* 0x000fcc000f8ec0ff */
[----:B------:R-:W1:Y:S02]  /*2b70*/  LDS.U8 R0, [UR4+0x1c] ;  /* 0x00001c04ff007984 */ /* 0x000e640008000000 */
[----:B-1----:R-:W-:-:S13]  /*2b80*/  ISETP.NE.AND P0, PT, R0, RZ, PT ;  /* 0x000000ff0000720c */ /* 0x002fda0003f05270 */
[----:B------:R-:W-:Y:S05]  /*2b90*/  @P0 BRA `(.L_x_48) ;  /* 0x0000000000580947 */ /* 0x000fea0003800000 */
[----:B------:R-:W-:-:S13]  /*2ba0*/  ELECT P0, URZ, PT ;  /* 0x0000000000ff782f */ /* 0x000fda0003800000 */
[----:B------:R-:W-:Y:S05]  /*2bb0*/  @!P0 BRA `(.L_x_49) ;  /* 0x0000000000608947 */ /* 0x000fea0003800000 */
[----:B------:R-:W-:Y:S01]  /*2bc0*/  UMOV UR5, 0x10 ;  /* 0x0000001000057882 */ /* 0x000fe20000000000 */
[----:B------:R-:W-:Y:S01]  /*2bd0*/  HFMA2 R0, -RZ, RZ, 0, 5.9604644775390625e-08 ;  /* 0x00000001ff007431 */ /* 0x000fe200000001ff */
[----:B------:R-:W-:-:S03]  /*2be0*/  MOV R2, 0xffff ;  /* 0x0000ffff00027802 */ /* 0x000fc60000000f00 */
[----:B------:R-:W-:Y:S04]  /*2bf0*/  DEPBAR.LE SB1, 0x36 ;  /* 0x00009d800000791a */ /* 0x000fe80000000000 */
[----:B------:R-:W1:Y:S02]  /*2c00*/  UTCATOMSWS.FIND_AND_SET.ALIGN UP0, UR5, UR5 ;  /* 0x00000005000575e3 */ /* 0x000e640008000800 */
[----:B-1----:R-:W-:Y:S01]  /*2c10*/  MOV R3, UR5 ;  /* 0x0000000500037c02 */ /* 0x002fe20008000f00 */
[----:B------:R-:W-:Y:S06]  /*2c20*/  BRA.U UP0, `(.L_x_50) ;  /* 0x0000000100187547 */ /* 0x000fec000b800000 */
.L_x_51:
[----:B------:R-:W-:Y:S05]  /*2c30*/  NANOSLEEP 0x64 ;  /* 0x000000640000795d */ /* 0x000fea0003800000 */
[----:B------:R-:W-:-:S05]  /*2c40*/  UMOV UR5, 0x10 ;  /* 0x0000001000057882 */ /* 0x000fca0000000000 */
[----:B------:R-:W-:Y:S04]  /*2c50*/  DEPBAR.LE SB1, 0x36 ;  /* 0x00009d800000791a */ /* 0x000fe80000000000 */
[----:B------:R-:W1:Y:S02]  /*2c60*/  UTCATOMSWS.FIND_AND_SET.ALIGN UP0, UR5, UR5 ;  /* 0x00000005000575e3 */ /* 0x000e640008000800 */
[----:B-1----:R-:W-:Y:S01]  /*2c70*/  MOV R3, UR5 ;  /* 0x0000000500037c02 */ /* 0x002fe20008000f00 */
[----:B------:R-:W-:Y:S05]  /*2c80*/  BRA.U !UP0, `(.L_x_51) ;  /* 0xfffffffd08e87547 */ /* 0x000fea000b83ffff */
.L_x_50:
[-C--:B------:R-:W-:Y:S02]  /*2c90*/  SHF.L.U32 R2, R2, R3.reuse, RZ ;  /* 0x0000000302027219 */ /* 0x080fe400000006ff */
[----:B------:R-:W-:Y:S01]  /*2ca0*/  SHF.L.U32 R0, R0, R3, RZ ;  /* 0x0000000300007219 */ /* 0x000fe200000006ff */
[----:B------:R-:W-:Y:S02]  /*2cb0*/  IMAD.SHL.U32 R3, R3, 0x20, RZ ;  /* 0x0000002003037824 */ /* 0x000fe400078e00ff */
[----:B------:R1:W-:Y:S04]  /*2cc0*/  ATOMS.OR RZ, [UR4+0x14], R2 ;  /* 0x00001402ffff798c */ /* 0x0003e8000b000004 */
[----:B------:R1:W-:Y:S04]  /*2cd0*/  ATOMS.OR RZ, [UR4+0x18], R0 ;  /* 0x00001800ffff798c */ /* 0x0003e8000b000004 */
[----:B------:R1:W-:Y:S01]  /*2ce0*/  STS [UR37+0x130], R3 ;  /* 0x00013003ff007988 */ /* 0x0003e20008000825 */
[----:B------:R-:W-:Y:S05]  /*2cf0*/  BRA `(.L_x_49) ;  /* 0x0000000000107947 */ /* 0x000fea0003800000 */
.L_x_48:
[----:B------:R-:W-:Y:S02]  /*2d00*/  MOV R0, 0xffffffff ;  /* 0xffffffff00007802 */ /* 0x000fe40000000f00 */
[----:B------:R-:W-:-:S03]  /*2d10*/  MOV R2, 0x2d40 ;  /* 0x00002d4000027802 */ /* 0x000fc60000000f00 */
[----:B------:R1:W-:Y:S04]  /*2d20*/  STS [UR37+0x130], R0 ;  /* 0x00013000ff007988 */ /* 0x0003e80008000825 */
[----:B-1-3-5:R-:W-:Y:S05]  /*2d30*/  CALL.REL.NOINC `($__internal_1_$__cuda_sm10x_tcgen05_guardrail_trap_phase_invalid_during_alloc) ;  /* 0x0000006c00507944 */ /* 0x02afea0003c00000 */
.L_x_49:
[----:B------:R-:W-:Y:S05]  /*2d40*/  WARPSYNC.ALL ;  /* 0x0000000000007948 */ /* 0x000fea0003800000 */
[----:B------:R-:W2:Y:S01]  /*2d50*/  S2UR UR5, SR_CgaCtaId ;  /* 0x00000000000579c3 */ /* 0x000ea20000008800 */
[----:B------:R-:W-:Y:S01]  /*2d60*/  UMOV UR4, 0x400 ;  /* 0x0000040000047882 */ /* 0x000fe20000000000 */
[----:B------:R-:W-:-:S06]  /*2d70*/  NOP ;  /* 0x0000000000007918 */ /* 0x000fcc0000000000 */
[----:B------:R-:W-:Y:S06]  /*2d80*/  BAR.ARV 0x6, 0xa0 ;  /* 0x0182800000007b1d */ /* 0x000fec0000002000 */
[----:B------:R-:W4:Y:S01]  /*2d90*/  LDCU UR7, c[0x0][0x38c] ;  /* 0x00007180ff0777ac */ /* 0x000f220008000800 */
[----:B------:R-:W-:Y:S01]  /*2da0*/  IMAD.MOV.U32 R11, RZ, RZ, 0x1 ;  /* 0x00000001ff0b7424 */ /* 0x000fe200078e00ff */
[----:B------:R-:W-:Y:S01]  /*2db0*/  CS2R R8, SRZ ;  /* 0x0000000000087805 */ /* 0x000fe2000001ff00 */
[----:B------:R-:W-:Y:S01]  /*2dc0*/  IMAD.MOV.U32 R10, RZ, RZ, RZ ;  /* 0x000000ffff0a7224 */ /* 0x000fe200078e00ff */
[----:B------:R-:W3:Y:S01]  /*2dd0*/  LDCU UR6, c[0x0][0x38c] ;  /* 0x00007180ff0677ac */ /* 0x000ee20008000800 */
[----:B------:R-:W-:Y:S01]  /*2de0*/  UMOV UR15, URZ ;  /* 0x000000ff000f7c82 */ /* 0x000fe20008000000 */
[----:B------:R-:W-:Y:S01]  /*2df0*/  UMOV UR14, URZ ;  /* 0x000000ff000e7c82 */ /* 0x000fe20008000000 */
[----:B--2---:R-:W-:Y:S01]  /*2e00*/  ULEA UR5, UR5, UR4, 0x18 ;  /* 0x0000000405057291 */ /* 0x004fe2000f8ec0ff */
[----:B------:R-:W-:Y:S01]  /*2e10*/  UMOV UR32, 0x0 ;  /* 0x0000000000207882 */ /* 0x000fe20000000000 */
[----:B------:R-:W-:-:S02]  /*2e20*/  UMOV UR33, 0x8200490 ;  /* 0x0820049000217882 */ /* 0x000fc40000000000 */
[----:B------:R-:W-:Y:S02]  /*2e30*/  UIADD3 UR9, UPT, UPT, UR5, 0x8400, URZ ;  /* 0x0000840005097890 */ /* 0x000fe4000fffe0ff */
[----:B------:R-:W-:Y:S02]  /*2e40*/  UIADD3 UR10, UPT, UPT, UR5, 0x20400, URZ ;  /* 0x00020400050a7890 */ /* 0x000fe4000fffe0ff */
[----:B----4-:R-:W-:Y:S01]  /*2e50*/  UIADD3 UR7, UPT, UPT, UR7, 0x7f, URZ ;  /* 0x0000007f07077890 */ /* 0x010fe2000fffe0ff */
[----:B-1----:R-:W1:Y:S01]  /*2e60*/  LDS R0, [UR5+0x130] ;  /* 0x00013005ff007984 */ /* 0x002e620008000800 */
[----:B------:R-:W-:Y:S02]  /*2e70*/  USHF.R.U32.HI UR9, URZ, 0x4, UR9 ;  /* 0x00000004ff097899 */ /* 0x000fe40008011609 */
[----:B------:R-:W-:Y:S02]  /*2e80*/  USHF.R.S32.HI UR4, URZ, 0x1f, UR7 ;  /* 0x0000001fff047899 */ /* 0x000fe40008011407 */
[----:B------:R-:W-:-:S02]  /*2e90*/  USHF.R.U32.HI UR10, URZ, 0x4, UR10 ;  /* 0x00000004ff0a7899 */ /* 0x000fc4000801160a */
[----:B------:R-:W-:Y:S02]  /*2ea0*/  ULEA.HI UR4, UR4, UR7, URZ, 0x7 ;  /* 0x0000000704047291 */ /* 0x000fe4000f8f38ff */
[----:B------:R-:W-:Y:S02]  /*2eb0*/  ULOP3.LUT UR9, UR9, 0x3fff, URZ, 0xc0, !UPT ;  /* 0x00003fff09097892 */ /* 0x000fe4000f8ec0ff */
[----:B------:R-:W-:Y:S02]  /*2ec0*/  USHF.R.S32.HI UR4, URZ, 0x7, UR4 ;  /* 0x00000007ff047899 */ /* 0x000fe40008011404 */
[----:B------:R-:W-:Y:S02]  /*2ed0*/  ULOP3.LUT UR10, UR10, 0x3fff, URZ, 0xc0, !UPT ;  /* 0x00003fff0a0a7892 */ /* 0x000fe4000f8ec0ff */
[----:B------:R-:W-:Y:S01]  /*2ee0*/  UISETP.LT.AND UP0, UPT, UR4, 0x1, UPT ;  /* 0x000000010400788c */ /* 0x000fe2000bf01270 */
[----:B------:R-:W-:Y:S01]  /*2ef0*/  UMOV UR30, 0x0 ;  /* 0x00000000001e7882 */ /* 0x000fe20000000000 */
[----:B------:R-:W-:-:S02]  /*2f00*/  UMOV UR31, 0x8200490 ;  /* 0x08200490001f7882 */ /* 0x000fc40000000000 */
[----:B------:R-:W-:Y:S01]  /*2f10*/  USEL UR8, UR4, 0x1, !UP0 ;  /* 0x0000000104087887 */ /* 0x000fe2000c000000 */
[----:B------:R-:W-:Y:S01]  /*2f20*/  UMOV UR28, 0x0 ;  /* 0x00000000001c7882 */ /* 0x000fe20000000000 */
[----:B------:R-:W-:Y:S01]  /*2f30*/  UMOV UR29, 0x8200490 ;  /* 0x08200490001d7882 */ /* 0x000fe20000000000 */
[----:B------:R-:W-:Y:S01]  /*2f40*/  UMOV UR26, 0x0 ;  /* 0x00000000001a7882 */ /* 0x000fe20000000000 */
[----:B------:R-:W-:Y:S01]  /*2f50*/  UMOV UR27, 0x8200490 ;  /* 0x08200490001b7882 */ /* 0x000fe20000000000 */
[----:B------:R-:W-:Y:S01]  /*2f60*/  UMOV UR24, 0x0 ;  /* 0x0000000000187882 */ /* 0x000fe20000000000 */
[----:B------:R-:W-:Y:S01]  /*2f70*/  UMOV UR25, 0x8200490 ;  /* 0x0820049000197882 */ /* 0x000fe20000000000 */
[----:B------:R-:W-:Y:S01]  /*2f80*/  UMOV UR22, 0x0 ;  /* 0x0000000000167882 */ /* 0x000fe20000000000 */
[----:B------:R-:W-:Y:S01]  /*2f90*/  UMOV UR23, 0x8200490 ;  /* 0x0820049000177882 */ /* 0x000fe20000000000 */
[----:B------:R-:W-:Y:S02]  /*2fa0*/  ULOP3.LUT UR9, UR9, 0x10000, URZ, 0xfc, !UPT ;  /* 0x0001000009097892 */ /* 0x000fe4000f8efcff */
[----:B------:R-:W-:-:S02]  /*2fb0*/  ULOP3.LUT UR10, UR10, 0x10000, URZ, 0xfc, !UPT ;  /* 0x000100000a0a7892 */ /* 0x000fc4000f8efcff */
[----:B------:R-:W-:Y:S02]  /*2fc0*/  UIADD3 UR8, UPT, UPT, -UR8, URZ, URZ ;  /* 0x000000ff08087290 */ /* 0x000fe4000fffe1ff */
[----:B---3--:R-:W-:Y:S01]  /*2fd0*/  UISETP.GE.AND UP3, UPT, UR6, 0x1, UPT ;  /* 0x000000010600788c */ /* 0x008fe2000bf66270 */
[----:B------:R-:W-:Y:S01]  /*2fe0*/  UMOV UR20, 0x0 ;  /* 0x0000000000147882 */ /* 0x000fe20000000000 */
[----:B------:R-:W-:Y:S01]  /*2ff0*/  UMOV UR21, 0x8200490 ;  /* 0x0820049000157882 */ /* 0x000fe20000000000 */
[----:B------:R-:W-:Y:S01]  /*3000*/  UMOV UR18, 0x0 ;  /* 0x0000000000127882 */ /* 0x000fe20000000000 */
[----:B-1----:R-:W-:Y:S01]  /*3010*/  R2UR UR16, R0 ;  /* 0x00000000001072ca */ /* 0x002fe200000e0000 */
[----:B------:R-:W-:-:S14]  /*3020*/  UMOV UR19, 0x8200490 ;  /* 0x0820049000137882 */ /* 0x000fdc0000000000 */
.L_x_58:
[----:B------:R-:W-:Y:S02]  /*3030*/  LEA R0, R10, UR5, 0x3 ;  /* 0x000000050a007c11 */ /* 0x000fe4000f8e18ff */
[----:B------:R-:W-:Y:S02]  /*3040*/  SHF.L.U32 R2, R9, 0x1f, RZ ;  /* 0x0000001f09027819 */ /* 0x000fe400000006ff */
[----:B------:R-:W-:Y:S01]  /*3050*/  PLOP3.LUT P0, PT, PT, PT, UP3, 0x80, 0x8 ;  /* 0x000000000008781c */ /* 0x000fe20003f0f038 */
[----:B------:R-:W-:Y:S01]  /*3060*/  VIADD R3, R0, 0x90 ;  /* 0x0000009000037836 */ /* 0x000fe20000000000 */
[----:B-1----:R-:W1:Y:S02]  /*3070*/  SYNCS.PHASECHK.TRANS64.TRYWAIT P1, [R0+URZ+0x80], R2 ;  /* 0x00008002000075a7 */ /* 0x002e6400080211ff */
[----:B-1-3--:R-:W-:Y:S09]  /*3080*/  @!P1 BRA `(.L_x_52) ;  /* 0x00000060007c9947 */ /* 0x00aff20003800000 */
.L_x_143:
[----:B------:R-:W-:Y:S01]  /*3090*/  LEA R4, R10, UR5, 0x4 ;  /* 0x000000050a047c11 */ /* 0x000fe2000f8e20ff */
[----:B------:R-:W-:Y:S01]  /*30a0*/  @UP3 ULEA UR7, UR14, UR5, 0x3 ;  /* 0x000000050e073291 */ /* 0x000fe2000f8e18ff */
[----:B------:R-:W-:Y:S01]  /*30b0*/  PLOP3.LUT P2, PT, PT, PT, PT, 0x80, 0x8 ;  /* 0x000000000008781c */ /* 0x000fe20003f4f070 */
[----:B------:R-:W-:Y:S01]  /*30c0*/  ULEA UR6, UR15, UR5, 0x3 ;  /* 0x000000050f067291 */ /* 0x000fe2000f8e18ff */
[----:B------:R-:W-:Y:S02]  /*30d0*/  PRMT R3, RZ, 0x654, R3 ;  /* 0x00000654ff037816 */ /* 0x000fe40000000003 */
[----:B------:R-:W2:Y:S01]  /*30e0*/  LDS.128 R4, [R4+0x110] ;  /* 0x0001100004047984 */ /* 0x000ea20000000c00 */
[----:B-1----:R-:W-:Y:S02]  /*30f0*/  @P0 SHF.L.U32 R2, R8, 0x1f, RZ ;  /* 0x0000001f08020819 */ /* 0x002fe400000006ff */
[----:B------:R-:W-:Y:S01]  /*3100*/  SHF.L.U32 R0, R11, 0x1f, RZ ;  /* 0x0000001f0b007819 */ /* 0x000fe200000006ff */
[----:B------:R-:W-:Y:S01]  /*3110*/  @!PT LDS RZ, [RZ] ;  /* 0x00000000fffff984 */ /* 0x000fe20000000800 */
[----:B------:R-:W-:Y:S01]  /*3120*/  @!PT LDS RZ, [RZ] ;  /* 0x00000000fffff984 */ /* 0x000fe20000000800 */
[----:B------:R-:W-:Y:S01]  /*3130*/  @!PT LDS RZ, [RZ] ;  /* 0x00000000fffff984 */ /* 0x000fe20000000800 */
[----:B------:R-:W-:Y:S01]  /*3140*/  @!PT LDS RZ, [RZ] ;  /* 0x00000000fffff984 */ /* 0x000fe20000000800 */
[----:B------:R1:W-:Y:S06]  /*3150*/  MEMBAR.ALL.CTA ;  /* 0x0000000000007992 */ /* 0x0003ec0000008000 */
[----:B-1----:R-:W1:Y:S02]  /*3160*/  FENCE.VIEW.ASYNC.S ;  /* 0x00000000000073c6 */ /* 0x002e640000000000 */
[----:B-1----:R1:W-:Y:S01]  /*3170*/  SYNCS.ARRIVE.TRANS64.RED.A1T0 RZ, [R3+URZ], RZ ;  /* 0x000000ff03ff79a7 */ /* 0x0023e200081004ff */
[----:B------:R1:W3:Y:S01]  /*3180*/  @P0 SYNCS.PHASECHK.TRANS64.TRYWAIT P2, [UR7], R2 ;  /* 0x00000002ff0005a7 */ /* 0x0002e20008041107 */
[----:B------:R-:W-:Y:S01]  /*3190*/  ULEA UR7, UR15, UR16, 0x7 ;  /* 0x000000100f077291 */ /* 0x000fe2000f8e38ff */
[----:B--2---:R-:W-:Y:S01]  /*31a0*/  LOP3.LUT P1, RZ, R6, 0x1, RZ, 0xc0, !PT ;  /* 0x0000000106ff7812 */ /* 0x004fe2000782c0ff */
[----:B------:R-:W2:Y:S02]  /*31b0*/  SYNCS.PHASECHK.TRANS64.TRYWAIT P0, [UR6+0xc0], R0 ;  /* 0x0000c000ff0075a7 */ /* 0x000ea40008001106 */
[----:B-123--:R-:W-:Y:S10]  /*31c0*/  @!P0 BRA `(.L_x_53) ;  /* 0x0000006000408947 */ /* 0x00eff40003800000 */
.L_x_145:
[----:B------:R-:W-:Y:S01]  /*31d0*/  IADD3 R10, PT, PT, R10, 0x1, RZ ;  /* 0x000000010a0a7810 */ /* 0x000fe20007ffe0ff */
[----:B------:R-:W-:Y:S06]  /*31e0*/  BRA.U !UP3, `(.L_x_54) ;  /* 0x000000050b107547 */ /* 0x000fec000b800000 */
[----:B------:R-:W-:Y:S01]  /*31f0*/  UPLOP3.LUT UP4, UPT, UPT, UPT, UPT, 0x40, 0x4 ;  /* 0x000000000004789c */ /* 0x000fe20003f8e870 */
[----:B------:R-:W-:Y:S01]  /*3200*/  UMOV UR13, UR8 ;  /* 0x00000008000d7c82 */ /* 0x000fe20008000000 */
[----:B------:R-:W-:Y:S01]  /*3210*/  UMOV UR12, UR4 ;  /* 0x00000004000c7c82 */ /* 0x000fe20008000000 */
[----:B------:R-:W-:-:S08]  /*3220*/  UMOV UR17, UR14 ;  /* 0x0000000e00117c82 */ /* 0x000fd00008000000 */
.L_x_57:
[----:B------:R-:W-:Y:S02]  /*3230*/  UIADD3 UR13, UPT, UPT, UR13, 0x1, URZ ;  /* 0x000000010d0d7890 */ /* 0x000fe4000fffe0ff */
[----:B--2---:R-:W-:Y:S02]  /*3240*/  ULEA UR11, UR17, UR5, 0x3 ;  /* 0x00000005110b7291 */ /* 0x004fe4000f8e18ff */
[----:B------:R-:W-:Y:S01]  /*3250*/  UISETP.NE.AND UP0, UPT, UR13, URZ, UPT ;  /* 0x000000ff0d00728c */ /* 0x000fe2000bf05270 */
[----:B---3--:R-:W-:Y:S10]  /*3260*/  @P2 BRA `(.L_x_55) ;  /* 0x00000000000c2947 */ /* 0x008ff40003800000 */
[----:B-1----:R-:W-:Y:S04]  /*3270*/  SHF.L.U32 R2, R8, 0x1f, RZ ;  /* 0x0000001f08027819 */ /* 0x002fe800000006ff */
[----:B------:R-:W1:Y:S02]  /*3280*/  SYNCS.PHASECHK.TRANS64.TRYWAIT P0, [UR11], R2 ;  /* 0x00000002ff0075a7 */ /* 0x000e64000800110b */
[----:B-1----:R-:W-:Y:S05]  /*3290*/  @!P0 BRA `(.L_x_56) ;  /* 0x0000006000248947 */ /* 0x002fea0003800000 */
.L_x_55:
[----:B------:R-:W-:Y:S01]  /*32a0*/  UISETP.NE.AND UP1, UPT, UR12, 0x1, UPT ;  /* 0x000000010c00788c */ /* 0x000fe2000bf25270 */
[----:B------:R-:W-:Y:S01]  /*32b0*/  PLOP3.LUT P2, PT, PT, PT, PT, 0x80, 0x8 ;  /* 0x000000000008781c */ /* 0x000fe20003f4f070 */
[----:B------:R-:W-:Y:S02]  /*32c0*/  UIADD3 UR14, UPT, UPT, UR17, 0x1, URZ ;  /* 0x00000001110e7890 */ /* 0x000fe4000fffe0ff */
[----:B------:R-:W-:Y:S02]  /*32d0*/  ULEA UR64, UR17, UR10, 0xb ;  /* 0x0000000a11407291 */ /* 0x000fe4000f8e58ff */
[----:B------:R-:W-:Y:S01]  /*32e0*/  UISETP.NE.AND UP2, UPT, UR14, 0x3, UPT ;  /* 0x000000030e00788c */ /* 0x000fe2000bf45270 */
[----:B------:R-:W-:Y:S01]  /*32f0*/  PLOP3.LUT P0, PT, PT, PT, UP1, 0x80, 0x8 ;  /* 0x000000000008781c */ /* 0x000fe20003f0f018 */
[----:B------:R-:W-:Y:S02]  /*3300*/  ULEA UR62, UR17, UR9, 0xb ;  /* 0x00000009113e7291 */ /* 0x000fe4000f8e58ff */
[----:B------:R-:W-:Y:S02]  /*3310*/  USEL UR35, URZ, 0x1, UP2 ;  /* 0x00000001ff237887 */ /* 0x000fe40009000000 */
[----:B------:R-:W-:Y:S02]  /*3320*/  USEL UR14, UR14, URZ, UP2 ;  /* 0x000000ff0e0e7287 */ /* 0x000fe40009000000 */
[----:B------:R-:W-:Y:S02]  /*3330*/  UIADD3 UR60, UPT, UPT, UR64, 0x2, URZ ;  /* 0x00000002403c7890 */ /* 0x000fe4000fffe0ff */
[----:B------:R-:W-:Y:S01]  /*3340*/  @UP1 ULEA UR34, UR14, UR5, 0x3 ;  /* 0x000000050e221291 */ /* 0x000fe2000f8e18ff */
[----:B------:R-:W-:Y:S01]  /*3350*/  LOP3.LUT R8, R8, UR35, RZ, 0x3c, !PT ;  /* 0x0000002308087c12 */ /* 0x000fe2000f8e3cff */
[----:B------:R-:W-:Y:S02]  /*3360*/  UIADD3 UR58, UPT, UPT, UR62, 0x2, URZ ;  /* 0x000000023e3a7890 */ /* 0x000fe4000fffe0ff */
[----:B------:R-:W-:Y:S01]  /*3370*/  UIADD3 UR56, UPT, UPT, UR64, 0x4, URZ ;  /* 0x0000000440387890 */ /* 0x000fe2000fffe0ff */
[----:B-1----:R-:W-:Y:S01]  /*3380*/  @P0 SHF.L.U32 R0, R8, 0x1f, RZ ;  /* 0x0000001f08000819 */ /* 0x002fe200000006ff */
[----:B------:R-:W-:Y:S02]  /*3390*/  UIADD3 UR54, UPT, UPT, UR62, 0x4, URZ ;  /* 0x000000043e367890 */ /* 0x000fe4000fffe0ff */
[----:B------:R-:W-:Y:S01]  /*33a0*/  UIADD3 UR52, UPT, UPT, UR64, 0x6, URZ ;  /* 0x0000000640347890 */ /* 0x000fe2000fffe0ff */
[----:B------:R2:W3:Y:S01]  /*33b0*/  @P0 SYNCS.PHASECHK.TRANS64.TRYWAIT P2, [UR34], R0 ;  /* 0x00000000ff0005a7 */ /* 0x0004e20008041122 */
[----:B------:R-:W-:Y:S02]  /*33c0*/  UIADD3 UR50, UPT, UPT, UR62, 0x6, URZ ;  /* 0x000000063e327890 */ /* 0x000fe4000fffe0ff */
        /* <DEDUP_REMOVED lines=9> */
[----:B------:R-:W-:Y:S01]  /*3460*/  UIADD3 UR12, UPT, UPT, UR12, -0x1, URZ ;  /* 0xffffffff0c0c7890 */ /* 0x000fe2000fffe0ff */
[----:B------:R-:W-:Y:S01]  /*3470*/  UMOV UR65, 0x40004040 ;  /* 0x4000404000417882 */ /* 0x000fe20000000000 */
[----:B------:R-:W-:Y:S01]  /*3480*/  UMOV UR63, 0x40004040 ;  /* 0x40004040003f7882 */ /* 0x000fe20000000000 */
[----:B------:R-:W-:Y:S01]  /*3490*/  UMOV UR61, 0x40004040 ;  /* 0x40004040003d7882 */ /* 0x000fe20000000000 */
[----:B------:R2:W-:Y:S01]  /*34a0*/  UTCHMMA gdesc[UR62], gdesc[UR64], tmem[UR7], tmem[UR32], idesc[UR33], UP4 ;  /* 0x00ff20403e0075ea */ /* 0x0005e2000a000007 */
[----:B------:R-:W-:Y:S01]  /*34b0*/  UPLOP3.LUT UP4, UPT, UPT, UPT, UPT, 0x80, 0x8 ;  /* 0x000000000008789c */ /* 0x000fe20003f8f070 */
[----:B------:R-:W-:Y:S01]  /*34c0*/  UMOV UR59, 0x40004040 ;  /* 0x40004040003b7882 */ /* 0x000fe20000000000 */
[----:B------:R-:W-:Y:S01]  /*34d0*/  UMOV UR57, 0x40004040 ;  /* 0x4000404000397882 */ /* 0x000fe20000000000 */
[----:B------:R2:W-:Y:S01]  /*34e0*/  UTCHMMA gdesc[UR58], gdesc[UR60], tmem[UR7], tmem[UR30], idesc[UR31], UPT ;  /* 0x00ff1e3c3a0075ea */ /* 0x0005e2000b800007 */
        /* <DEDUP_REMOVED lines=14> */
[----:B------:R-:W-:Y:S01]  /*35d0*/  UMOV UR35, 0x40004040 ;  /* 0x4000404000237882 */ /* 0x000fe20000000000 */
[----:B------:R2:W-:Y:S01]  /*35e0*/  UTCHMMA gdesc[UR38], gdesc[UR40], tmem[UR7], tmem[UR20], idesc[UR21], UPT ;  /* 0x00ff1428260075ea */ /* 0x0005e2000b800007 */
[----:B------:R2:W-:Y:S01]  /*35f0*/  UTCHMMA gdesc[UR34], gdesc[UR36], tmem[UR7], tmem[UR18], idesc[UR19], UPT ;  /* 0x00ff1224220075ea */ /* 0x0005e2000b800007 */
[----:B------:R2:W-:Y:S01]  /*3600*/  UTCBAR [UR11], URZ ;  /* 0x000000ff0b0073e9 */ /* 0x0005e200080000ff */
[----:B------:R-:W-:Y:S01]  /*3610*/  UMOV UR17, UR14 ;  /* 0x0000000e00117c82 */ /* 0x000fe20008000000 */
[----:B------:R-:W-:Y:S05]  /*3620*/  BRA.U UP0, `(.L_x_57) ;  /* 0xfffffffd00007547 */ /* 0x000fea000b83ffff */
.L_x_54:
[----:B------:R-:W-:Y:S01]  /*3630*/  UIADD3 UR15, UPT, UPT, UR15, 0x1, URZ ;  /* 0x000000010f0f7890 */ /* 0x000fe2000fffe0ff */
[C---:B------:R-:W-:Y:S01]  /*3640*/  ISETP.NE.AND P0, PT, R10.reuse, 0x2, PT ;  /* 0x000000020a00780c */ /* 0x040fe20003f05270 */
[----:B--2---:R-:W-:Y:S02]  /*3650*/  UIADD3 UR7, UPT, UPT, UR6, 0xa0, URZ ;  /* 0x000000a006077890 */ /* 0x004fe4000fffe0ff */
[----:B------:R-:W-:Y:S01]  /*3660*/  UISETP.NE.AND UP0, UPT, UR15, 0x4, UPT ;  /* 0x000000040f00788c */ /* 0x000fe2000bf05270 */
[----:B-1----:R-:W-:Y:S02]  /*3670*/  SEL R0, RZ, 0x1, P0 ;  /* 0x00000001ff007807 */ /* 0x002fe40000000000 */
[----:B------:R-:W-:Y:S01]  /*3680*/  SEL R10, R10, RZ, P0 ;  /* 0x000000ff0a0a7207 */ /* 0x000fe20000000000 */
[----:B------:R-:W-:Y:S01]  /*3690*/  USEL UR6, URZ, 0x1, UP0 ;  /* 0x00000001ff067887 */ /* 0x000fe20008000000 */
[----:B------:R-:W-:Y:S01]  /*36a0*/  LOP3.LUT R9, R9, R0, RZ, 0x3c, !PT ;  /* 0x0000000009097212 */ /* 0x000fe200078e3cff */
[----:B------:R-:W-:Y:S01]  /*36b0*/  USEL UR15, UR15, URZ, UP0 ;  /* 0x000000ff0f0f7287 */ /* 0x000fe20008000000 */
[----:B------:R1:W-:Y:S03]  /*36c0*/  UTCBAR [UR7], URZ ;  /* 0x000000ff070073e9 */ /* 0x0003e600080000ff */
[----:B------:R-:W-:Y:S01]  /*36d0*/  LOP3.LUT R11, R11, UR6, RZ, 0x3c, !PT ;  /* 0x000000060b0b7c12 */ /* 0x000fe2000f8e3cff */
[----:B------:R-:W-:Y:S07]  /*36e0*/  @P1 BRA `(.L_x_58) ;  /* 0xfffffff800501947 */ /* 0x000fee000383ffff */
[----:B------:R-:W2:Y:S01]  /*36f0*/  S2UR UR4, SR_CgaCtaId ;  /* 0x00000000000479c3 */ /* 0x000ea20000008800 */
[----:B------:R-:W-:Y:S01]  /*3700*/  ELECT P0, URZ, PT ;  /* 0x0000000000ff782f */ /* 0x000fe20003800000 */
[----:B------:R-:W-:Y:S01]  /*3710*/  IMAD.MOV.U32 R0, RZ, RZ, 0x1 ;  /* 0x00000001ff007424 */ /* 0x000fe200078e00ff */
[----:B------:R-:W-:Y:S01]  /*3720*/  UIADD3 UR5, UPT, UPT, UR5, 0xc0, URZ ;  /* 0x000000c005057890 */ /* 0x000fe2000fffe0ff */
[----:B------:R-:W-:Y:S01]  /*3730*/  SHF.L.U32 R2, R11, 0x1f, RZ ;  /* 0x0000001f0b027819 */ /* 0x000fe200000006ff */
[----:B------:R-:W-:-:S03]  /*3740*/  UMOV UR6, 0x40 ;  /* 0x0000004000067882 */ /* 0x000fc60000000000 */
[----:B------:R-:W-:Y:S01]  /*3750*/  UVIRTCOUNT.DEALLOC.SMPOOL 0x80 ;  /* 0x000000800000784c */ /* 0x000fe20000000000 */
[----:B--2---:R-:W-:Y:S02]  /*3760*/  ULEA UR4, UR4, UR6, 0x18 ;  /* 0x0000000604047291 */ /* 0x004fe4000f8ec0ff */
[----:B------:R-:W-:-:S07]  /*3770*/  ULEA UR6, UR15, UR5, 0x3 ;  /* 0x000000050f067291 */ /* 0x000fce000f8e18ff */
[----:B------:R2:W-:Y:S02]  /*3780*/  @P0 STS.U8 [UR4+0x1c], R0 ;  /* 0x00001c00ff000988 */ /* 0x0005e40008000004 */
[----:B------:R-:W4:Y:S02]  /*3790*/  SYNCS.PHASECHK.TRANS64.TRYWAIT P0, [UR6], R2 ;  /* 0x00000002ff0075a7 */ /* 0x000f240008001106 */
[----:B--2-4-:R-:W-:Y:S05]  /*37a0*/  @!P0 BRA `(.L_x_59) ;  /* 0x0000005800f88947 */ /* 0x014fea0003800000 */
.L_x_148:
[----:B-1----:R-:W-:-:S04]  /*37b0*/  UIADD3 UR7, UPT, UPT, UR15, 0x1, URZ ;  /* 0x000000010f077890 */ /* 0x002fc8000fffe0ff */
[----:B------:R-:W-:-:S04]  /*37c0*/  UISETP.NE.AND UP0, UPT, UR7, 0x4, UPT ;  /* 0x000000040700788c */ /* 0x000fc8000bf05270 */
[----:B------:R-:W-:Y:S02]  /*37d0*/  USEL UR8, URZ, 0x1, UP0 ;  /* 0x00000001ff087887 */ /* 0x000fe40008000000 */
[----:B------:R-:W-:-:S04]  /*37e0*/  USEL UR7, UR7, URZ, UP0 ;  /* 0x000000ff07077287 */ /* 0x000fc80008000000 */
[----:B------:R-:W-:Y:S01]  /*37f0*/  ULEA UR6, UR7, UR5, 0x3 ;  /* 0x0000000507067291 */ /* 0x000fe2000f8e18ff */
[----:B--2---:R-:W-:-:S04]  /*3800*/  LOP3.LUT R2, R11, UR8, RZ, 0x3c, !PT ;  /* 0x000000080b027c12 */ /* 0x004fc8000f8e3cff */
[----:B------:R-:W-:-:S04]  /*3810*/  SHF.L.U32 R3, R2, 0x1f, RZ ;  /* 0x0000001f02037819 */ /* 0x000fc800000006ff */
[----:B------:R-:W1:Y:S02]  /*3820*/  SYNCS.PHASECHK.TRANS64.TRYWAIT P0, [UR6], R3 ;  /* 0x00000003ff0075a7 */ /* 0x000e640008001106 */
[----:B-1----:R-:W-:Y:S05]  /*3830*/  @!P0 BRA `(.L_x_60) ;  /* 0x0000005800ec8947 */ /* 0x002fea0003800000 */
.L_x_150:
        /* <DEDUP_REMOVED lines=9> */
.L_x_152:
[----:B------:R-:W-:-:S04]  /*38d0*/  UIADD3 UR7, UPT, UPT, UR7, 0x1, URZ ;  /* 0x0000000107077890 */ /* 0x000fc8000fffe0ff */
[----:B------:R-:W-:-:S04]  /*38e0*/  UISETP.NE.AND UP0, UPT, UR7, 0x4, UPT ;  /* 0x000000040700788c */ /* 0x000fc8000bf05270 */
[----:B------:R-:W-:Y:S02]  /*38f0*/  USEL UR6, URZ, 0x1, UP0 ;  /* 0x00000001ff067887 */ /* 0x000fe40008000000 */
[----:B------:R-:W-:-:S04]  /*3900*/  USEL UR7, UR7, URZ, UP0 ;  /* 0x000000ff07077287 */ /* 0x000fc80008000000 */
[----:B------:R-:W-:Y:S01]  /*3910*/  ULEA UR7, UR7, UR5, 0x3 ;  /* 0x0000000507077291 */ /* 0x000fe2000f8e18ff */
[----:B------:R-:W-:-:S04]  /*3920*/  LOP3.LUT R2, R2, UR6, RZ, 0x3c, !PT ;  /* 0x0000000602027c12 */ /* 0x000fc8000f8e3cff */
[----:B------:R-:W-:-:S04]  /*3930*/  SHF.L.U32 R2, R2, 0x1f, RZ ;  /* 0x0000001f02027819 */ /* 0x000fc800000006ff */
[----:B------:R-:W2:Y:S02]  /*3940*/  SYNCS.PHASECHK.TRANS64.TRYWAIT P0, [UR7], R2 ;  /* 0x00000002ff0075a7 */ /* 0x000ea40008001107 */
[----:B--2---:R-:W-:Y:S05]  /*3950*/  @!P0 BRA `(.L_x_62) ;  /* 0x0000005800d48947 */ /* 0x004fea0003800000 */
.L_x_154:
[----:B------:R-:W-:Y:S01]  /*3960*/  NOP ;  /* 0x0000000000007918 */ /* 0x000fe20000000000 */
[----:B-1----:R-:W1:Y:S01]  /*3970*/  LDS R0, [UR4+0x14] ;  /* 0x00001404ff007984 */ /* 0x002e620008000800 */
[----:B------:R-:W-:Y:S01]  /*3980*/  ULOP3.LUT UR6, UR16, 0xffff, URZ, 0xc0, !UPT ;  /* 0x0000ffff10067892 */ /* 0x000fe2000f8ec0ff */
[----:B------:R-:W-:Y:S01]  /*3990*/  UMOV UR8, 0xffff ;  /* 0x0000ffff00087882 */ /* 0x000fe20000000000 */
[----:B------:R-:W-:Y:S02]  /*39a0*/  UMOV UR5, 0x1 ;  /* 0x0000000100057882 */ /* 0x000fe40000000000 */
[----:B------:R-:W-:-:S04]  /*39b0*/  USHF.R.U32.HI UR6, URZ, 0x5, UR6 ;  /* 0x00000005ff067899 */ /* 0x000fc80008011606 */
[----:B------:R-:W-:Y:S02]  /*39c0*/  USHF.L.U32 UR8, UR8, UR6, URZ ;  /* 0x0000000608087299 */ /* 0x000fe400080006ff */
[----:B------:R-:W-:-:S04]  /*39d0*/  USHF.L.U32 UR5, UR5, UR6, URZ ;  /* 0x0000000605057299 */ /* 0x000fc800080006ff */
[----:B-1----:R-:W-:-:S04]  /*39e0*/  LOP3.LUT R0, R0, UR8, RZ, 0xc0, !PT ;  /* 0x0000000800007c12 */ /* 0x002fc8000f8ec0ff */
[----:B------:R-:W-:-:S13]  /*39f0*/  ISETP.NE.AND P0, PT, R0, UR8, PT ;  /* 0x0000000800007c0c */ /* 0x000fda000bf05270 */
[----:B------:R-:W-:Y:S05]  /*3a00*/  @P0 BRA `(.L_x_63) ;  /* 0x0000000000580947 */ /* 0x000fea0003800000 */
[----:B------:R-:W1:Y:S02]  /*3a10*/  LDS R0, [UR4+0x18] ;  /* 0x00001804ff007984 */ /* 0x000e640008000800 */
[----:B-1----:R-:W-:-:S04]  /*3a20*/  LOP3.LUT R0, R0, UR5, RZ, 0xc0, !PT ;  /* 0x0000000500007c12 */ /* 0x002fc8000f8ec0ff */
[----:B------:R-:W-:-:S13]  /*3a30*/  ISETP.NE.AND P0, PT, R0, UR5, PT ;  /* 0x0000000500007c0c */ /* 0x000fda000bf05270 */
[----:B------:R-:W-:Y:S05]  /*3a40*/  @P0 BRA `(.L_x_64) ;  /* 0x00000000003c0947 */ /* 0x000fea0003800000 */
[----:B------:R-:W1:Y:S01]  /*3a50*/  S2R R2, SR_LANEID ;  /* 0x0000000000027919 */ /* 0x000e620000000000 */
[----:B------:R-:W-:Y:S01]  /*3a60*/  ULOP3.LUT UR8, URZ, UR8, URZ, 0x33, !UPT ;  /* 0x00000008ff087292 */ /* 0x000fe2000f8e33ff */
[----:B------:R-:W-:Y:S02]  /*3a70*/  VOTEU.ANY UR7, UPT, PT ;  /* 0x0000000000077886 */ /* 0x000fe400038e0100 */
[----:B------:R-:W-:-:S03]  /*3a80*/  UFLO.U32 UR7, UR7 ;  /* 0x00000007000772bd */ /* 0x000fc600080e0000 */
[----:B------:R-:W-:-:S04]  /*3a90*/  IMAD.U32 R0, RZ, RZ, UR8 ;  /* 0x00000008ff007e24 */ /* 0x000fc8000f8e00ff */
[----:B------:R2:W4:Y:S02]  /*3aa0*/  REDUX UR6, R0 ;  /* 0x00000000000673c4 */ /* 0x0005240000000000 */
[----:B------:R1:W-:Y:S02]  /*3ab0*/  UTCATOMSWS.AND URZ, UR8 ;  /* 0x0000000800ff79e3 */ /* 0x0003e40008000000 */
[----:B-1----:R-:W-:Y:S02]  /*3ac0*/  ISETP.EQ.U32.AND P0, PT, R2, UR7, PT ;  /* 0x0000000702007c0c */ /* 0x002fe4000bf02070 */
[----:B--2---:R-:W-:Y:S02]  /*3ad0*/  LOP3.LUT R0, RZ, UR5, RZ, 0x33, !PT ;  /* 0x00000005ff007c12 */ /* 0x004fe4000f8e33ff */
[----:B----4-:R-:W-:Y:S02]  /*3ae0*/  MOV R2, UR6 ;  /* 0x0000000600027c02 */ /* 0x010fe40008000f00 */
[----:B------:R-:W1:Y:S07]  /*3af0*/  REDUX UR5, R0 ;  /* 0x00000000000573c4 */ /* 0x000e6e0000000000 */
[----:B------:R2:W-:Y:S01]  /*3b00*/  @P0 ATOMS.AND RZ, [UR4+0x14], R2 ;  /* 0x00001402ffff098c */ /* 0x0005e2000a800004 */
[----:B-1----:R-:W-:-:S05]  /*3b10*/  IMAD.U32 R0, RZ, RZ, UR5 ;  /* 0x00000005ff007e24 */ /* 0x002fca000f8e00ff */
[----:B------:R2:W-:Y:S01]  /*3b20*/  @P0 ATOMS.AND RZ, [UR4+0x18], R0 ;  /* 0x00001800ffff098c */ /* 0x0005e2000a800004 */
[----:B------:R-:W-:Y:S05]  /*3b30*/  BRA `(.L_x_65) ;  /* 0x0000000000147947 */ /* 0x000fea0003800000 */
.L_x_64:
[----:B------:R-:W-:Y:S02]  /*3b40*/  MOV R2, 0x3b60 ;  /* 0x00003b6000027802 */ /* 0x000fe40000000f00 */
[----:B---3-5:R-:W-:Y:S05]  /*3b50*/  CALL.REL.NOINC `($__internal_0_$__cuda_sm10x_tcgen05_guardrail_trap_col_being_dealloced_not_returned_by_alloc) ;  /* 0x0000005c00bc7944 */ /* 0x028fea0003c00000 */
[----:B------:R-:W-:Y:S05]  /*3b60*/  BRA `(.L_x_65) ;  /* 0x0000000000087947 */ /* 0x000fea0003800000 */
.L_x_63:
[----:B------:R-:W-:Y:S02]  /*3b70*/  MOV R2, 0x3b90 ;  /* 0x00003b9000027802 */ /* 0x000fe40000000f00 */
[----:B---3-5:R-:W-:Y:S05]  /*3b80*/  CALL.REL.NOINC `($__internal_2_$__cuda_sm10x_tcgen05_guardrail_trap_unallocated_columns_being_dealloced) ;  /* 0x0000005c00c87944 */ /* 0x028fea0003c00000 */
.L_x_65:
[----:B------:R-:W-:Y:S01]  /*3b90*/  NOP ;  /* 0x0000000000007918 */ /* 0x000fe20000000000 */
[----:B------:R-:W-:Y:S05]  /*3ba0*/  EXIT ;  /* 0x000000000000794d */ /* 0x000fea0003800000 */
.L_x_47:
[----:B------:R-:W-:-:S09]  /*3bb0*/  UISETP.NE.OR UP2, UPT, UR8, 0x3, !UP2 ;  /* 0x000000030800788c */ /* 0x000fd2000d745670 */
[----:B------:R-:W-:Y:S05]  /*3bc0*/  BRA.U UP2, `(.L_x_66) ;  /* 0x0000001102087547 */ /* 0x000fea000b800000 */
[----:B------:R-:W1:Y:S01]  /*3bd0*/  LDC R0, c[0x0][0xb30] ;  /* 0x0002cc00ff007b82 */ /* 0x000e620000000800 */
[----:B------:R-:W2:Y:S01]  /*3be0*/  LDCU.64 UR8, c[0x0][0x888] ;  /* 0x00011100ff0877ac */ /* 0x000ea20008000a00 */
[----:B------:R-:W-:Y:S02]  /*3bf0*/  HFMA2 R27, -RZ, RZ, 0, 0 ;  /* 0x00000000ff1b7431 */ /* 0x000fe400000001ff */
[----:B------:R-:W-:Y:S01]  /*3c00*/  IMAD.MOV.U32 R29, RZ, RZ, 0x1 ;  /* 0x00000001ff1d7424 */ /* 0x000fe200078e00ff */
[----:B------:R-:W-:Y:S01]  /*3c10*/  MOV R25, 0x2000 ;  /* 0x0000200000197802 */ /* 0x000fe20000000f00 */
[----:B------:R-:W4:Y:S01]  /*3c20*/  LDCU.64 UR4, c[0x0][0x890] ;  /* 0x00011200ff0477ac */ /* 0x000f220008000a00 */
[----:B------:R-:W-:Y:S01]  /*3c30*/  IMAD.MOV.U32 R28, RZ, RZ, RZ ;  /* 0x000000ffff1c7224 */ /* 0x000fe200078e00ff */
[----:B------:R-:W3:Y:S01]  /*3c40*/  LDC R24, c[0x0][0x370] ;  /* 0x0000dc00ff187b82 */ /* 0x000ee20000000800 */
[----:B------:R-:W-:Y:S01]  /*3c50*/  UMOV UR7, 0x400 ;  /* 0x0000040000077882 */ /* 0x000fe20000000000 */
[----:B------:R-:W-:-:S02]  /*3c60*/  UPLOP3.LUT UP1, UPT, UPT, UPT, UPT, 0x40, 0x4 ;  /* 0x000000000004789c */ /* 0x000fc40003f2e870 */
[----:B------:R-:W-:-:S04]  /*3c70*/  ULEA UR7, UR37, UR7, 0x18 ;  /* 0x0000000725077291 */ /* 0x000fc8000f8ec0ff */
[----:B------:R-:W3:Y:S01]  /*3c80*/  LDC R3, c[0x0][0xb0c] ;  /* 0x0002c300ff037b82 */ /* 0x000ee20000000800 */
[----:B------:R-:W-:Y:S02]  /*3c90*/  UIADD3 UR13, UPT, UPT, UR7, 0x48, URZ ;  /* 0x00000048070d7890 */ /* 0x000fe4000fffe0ff */
[----:B--2---:R-:W-:Y:S02]  /*3ca0*/  UISETP.NE.U32.AND UP2, UPT, UR8, URZ, UPT ;  /* 0x000000ff0800728c */ /* 0x004fe4000bf45070 */
[----:B------:R-:W-:Y:S02]  /*3cb0*/  UIADD3 UR33, UPT, UPT, UR7, 0x30, URZ ;  /* 0x0000003007217890 */ /* 0x000fe4000fffe0ff */
[----:B----4-:R-:W-:Y:S01]  /*3cc0*/  UISETP.NE.U32.AND UP3, UPT, UR4, URZ, UPT ;  /* 0x000000ff0400728c */ /* 0x010fe2000bf65070 */
[----:B------:R-:W2:Y:S01]  /*3cd0*/  LDC R18, c[0x0][0xb20] ;  /* 0x0002c800ff127b82 */ /* 0x000ea20000000800 */
[----:B-1----:R-:W-:Y:S01]  /*3ce0*/  ISETP.NE.AND P1, PT, R0, 0x1, PT ;  /* 0x000000010000780c */ /* 0x002fe20003f25270 */
[----:B------:R-:W-:-:S02]  /*3cf0*/  UISETP.NE.AND.EX UP2, UPT, UR9, URZ, UPT, UP2 ;  /* 0x000000ff0900728c */ /* 0x000fc4000bf45320 */
[----:B------:R-:W-:Y:S02]  /*3d00*/  UIADD3 UR25, UPT, UPT, UR7, 0x38, URZ ;  /* 0x0000003807197890 */ /* 0x000fe4000fffe0ff */
[----:B------:R-:W-:Y:S02]  /*3d10*/  UIADD3 UR17, UPT, UPT, UR7, 0x40, URZ ;  /* 0x0000004007117890 */ /* 0x000fe4000fffe0ff */
[----:B------:R-:W1:Y:S01]  /*3d20*/  LDC.64 R30, c[0x0][0x348] ;  /* 0x0000d200ff1e7b82 */ /* 0x000e620000000a00 */
[----:B------:R-:W-:Y:S02]  /*3d30*/  UPRMT UR13, UR37, 0x654, UR13 ;  /* 0x00000654250d7896 */ /* 0x000fe4000800000d */
[----:B------:R-:W-:-:S05]  /*3d40*/  UISETP.NE.AND.EX UP3, UPT, UR5, URZ, UPT, UP3 ;  /* 0x000000ff0500728c */ /* 0x000fca000bf65330 */
[----:B------:R-:W4:Y:S08]  /*3d50*/  LDC.64 R16, c[0x0][0xb10] ;  /* 0x0002c400ff107b82 */ /* 0x000f300000000a00 */
[----:B------:R-:W1:Y:S08]  /*3d60*/  LDC.64 R6, c[0x0][0xb18] ;  /* 0x0002c600ff067b82 */ /* 0x000e700000000a00 */
[----:B------:R-:W1:Y:S08]  /*3d70*/  LDC.64 R4, c[0x0][0xb28] ;  /* 0x0002ca00ff047b82 */ /* 0x000e700000000a00 */
[----:B--23--:R-:W1:Y:S02]  /*3d80*/  LDC R19, c[0x0][0x374] ;  /* 0x0000dd00ff137b82 */ /* 0x00ce640000000800 */
.L_x_77:
[C---:B------:R-:W-:Y:S02]  /*3d90*/  LEA R0, R28.reuse, UR7, 0x3 ;  /* 0x000000071c007c11 */ /* 0x040fe4000f8e18ff */
[----:B------:R-:W-:Y:S02]  /*3da0*/  SHF.L.U32 R2, R27, 0x1f, RZ ;  /* 0x0000001f1b027819 */ /* 0x000fe400000006ff */
[----:B------:R-:W-:Y:S02]  /*3db0*/  LEA R20, R28, UR7, 0x4 ;  /* 0x000000071c147c11 */ /* 0x000fe4000f8e20ff */
[----:B--2---:R-:W2:Y:S02]  /*3dc0*/  SYNCS.PHASECHK.TRANS64.TRYWAIT P0, [R0+URZ+0x80], R2 ;  /* 0x00008002000075a7 */ /* 0x004ea400080011ff */
[----:B--2---:R-:W-:Y:S05]  /*3dd0*/  @!P0 BRA `(.L_x_67) ;  /* 0x0000005400cc8947 */ /* 0x004fea0003800000 */
.L_x_155:
[----:B------:R-:W-:Y:S01]  /*3de0*/  ISETP.GE.AND P0, PT, R40, 0x1, PT ;  /* 0x000000012800780c */ /* 0x000fe20003f06270 */
[----:B------:R-:W3:Y:S01]  /*3df0*/  LDS.128 R20, [R20+0x110] ;  /* 0x0001100014147984 */ /* 0x000ee20000000c00 */
[----:B--2---:R-:W-:Y:S01]  /*3e00*/  VIADD R0, R0, 0x90 ;  /* 0x0000009000007836 */ /* 0x004fe20000000000 */
[----:B------:R-:W-:Y:S01]  /*3e10*/  @!PT LDS RZ, [RZ] ;  /* 0x00000000fffff984 */ /* 0x000fe20000000800 */
[----:B------:R-:W-:Y:S01]  /*3e20*/  @!PT LDS RZ, [RZ] ;  /* 0x00000000fffff984 */ /* 0x000fe20000000800 */
[----:B------:R-:W-:Y:S01]  /*3e30*/  @!PT LDS RZ, [RZ] ;  /* 0x00000000fffff984 */ /* 0x000fe20000000800 */
[----:B------:R-:W-:Y:S01]  /*3e40*/  @!PT LDS RZ, [RZ] ;  /* 0x00000000fffff984 */ /* 0x000fe20000000800 */
[----:B------:R2:W-:Y:S06]  /*3e50*/  MEMBAR.ALL.CTA ;  /* 0x0000000000007992 */ /* 0x0005ec0000008000 */
[----:B--2---:R-:W2:Y:S01]  /*3e60*/  FENCE.VIEW.ASYNC.S ;  /* 0x00000000000073c6 */ /* 0x004ea20000000000 */
[----:B------:R-:W-:Y:S04]  /*3e70*/  PRMT R0, RZ, 0x654, R0 ;  /* 0x00000654ff007816 */ /* 0x000fe80000000000 */
[----:B--2---:R2:W-:Y:S01]  /*3e80*/  SYNCS.ARRIVE.TRANS64.RED.A1T0 RZ, [R0+URZ], RZ ;  /* 0x000000ff00ff79a7 */ /* 0x0045e200081004ff */
[----:B---3--:R-:W-:Y:S11]  /*3e90*/  LOP3.LUT P3, RZ, R22, 0x1, RZ, 0xc0, !PT ;  /* 0x0000000116ff7812 */ /* 0x008ff6000786c0ff */
[----:B------:R-:W-:Y:S02]  /*3ea0*/  @!UPT UIADD3 URZ, UPT, UPT, URZ, URZ, URZ ;  /* 0x000000fffffff290 */ /* 0x000fe4000fffe0ff */
[----:B------:R-:W-:Y:S02]  /*3eb0*/  @P3 MOV R11, R20 ;  /* 0x00000014000b3202 */ /* 0x000fe40000000f00 */
[----:B------:R-:W-:Y:S01]  /*3ec0*/  @P3 LOP3.LUT R10, R21, 0xffff, RZ, 0xc0, !PT ;  /* 0x0000ffff150a3812 */ /* 0x000fe200078ec0ff */
[----:B--2---:R-:W-:Y:S06]  /*3ed0*/  @!P0 BRA `(.L_x_68) ;  /* 0x0000000000a48947 */ /* 0x004fec0003800000 */
[-C--:B-1----:R-:W-:Y:S01]  /*3ee0*/  IMAD.HI.U32 R0, R19, R7.reuse, RZ ;  /* 0x0000000713007227 */ /* 0x082fe200078e00ff */
[----:B------:R-:W-:Y:S02]  /*3ef0*/  ISETP.NE.AND P0, PT, R6, 0x1, PT ;  /* 0x000000010600780c */ /* 0x000fe40003f05270 */
[----:B------:R-:W-:Y:S01]  /*3f00*/  ISETP.NE.AND P2, PT, R40, 0x1, PT ;  /* 0x000000012800780c */ /* 0x000fe20003f45270 */
[----:B----4-:R-:W-:Y:S01]  /*3f10*/  IMAD.HI.U32 R9, R24, R16, RZ ;  /* 0x0000001018097227 */ /* 0x010fe200078e00ff */
[----:B------:R-:W-:Y:S02]  /*3f20*/  SHF.R.U32.HI R0, RZ, R18, R0 ;  /* 0x00000012ff007219 */ /* 0x000fe40000011600 */
[----:B------:R-:W-:Y:S01]  /*3f30*/  ISETP.NE.AND P4, PT, R3, 0x1, PT ;  /* 0x000000010300780c */ /* 0x000fe20003f85270 */
[----:B------:R-:W-:Y:S01]  /*3f40*/  IMAD.HI.U32 R13, R10, R7, RZ ;  /* 0x000000070a0d7227 */ /* 0x000fe200078e00ff */
[----:B------:R-:W-:Y:S02]  /*3f50*/  SHF.R.U32.HI R9, RZ, R17, R9 ;  /* 0x00000011ff097219 */ /* 0x000fe40000011609 */
[----:B------:R-:W-:Y:S01]  /*3f60*/  SEL R0, R19, R0, !P0 ;  /* 0x0000000013007207 */ /* 0x000fe20004000000 */
[----:B------:R-:W-:Y:S01]  /*3f70*/  IMAD.HI.U32 R12, R11, R16, RZ ;  /* 0x000000100b0c7227 */ /* 0x000fe200078e00ff */
[----:B------:R-:W-:Y:S03]  /*3f80*/  SEL R9, R24, R9, !P4 ;  /* 0x0000000918097207 */ /* 0x000fe60006000000 */
[-C--:B------:R-:W-:Y:S01]  /*3f90*/  IMAD.HI.U32 R8, R0, R4.reuse, RZ ;  /* 0x0000000400087227 */ /* 0x080fe200078e00ff */
[----:B------:R-:W-:Y:S03]  /*3fa0*/  SHF.R.U32.HI R12, RZ, R17, R12 ;  /* 0x00000011ff0c7219 */ /* 0x000fe6000001160c */
[----:B------:R-:W-:Y:S01]  /*3fb0*/  IMAD.HI.U32 R2, R9, R4, RZ ;  /* 0x0000000409027227 */ /* 0x000fe200078e00ff */
[-C--:B------:R-:W-:Y:S02]  /*3fc0*/  @P2 SHF.R.U32.HI R0, RZ, R5.reuse, R8 ;  /* 0x00000005ff002219 */ /* 0x080fe40000011608 */
[----:B------:R-:W-:Y:S02]  /*3fd0*/  SHF.R.U32.HI R8, RZ, R18, R13 ;  /* 0x00000012ff087219 */ /* 0x000fe4000001160d */
[----:B------:R-:W-:Y:S01]  /*3fe0*/  @P2 SHF.R.U32.HI R9, RZ, R5, R2 ;  /* 0x00000005ff092219 */ /* 0x000fe20000011602 */
[----:B------:R-:W-:Y:S01]  /*3ff0*/  IMAD R0, R40, R0, RZ ;  /* 0x0000000028007224 */ /* 0x000fe200078e02ff */
[----:B------:R-:W-:Y:S02]  /*4000*/  SEL R8, R10, R8, !P0 ;  /* 0x000000080a087207 */ /* 0x000fe40004000000 */
[----:B------:R-:W-:Y:S01]  /*4010*/  SEL R2, R11, R12, !P4 ;  /* 0x0000000c0b027207 */ /* 0x000fe20006000000 */
[----:B------:R-:W-:Y:S01]  /*4020*/  IMAD R12, R40, R9, RZ ;  /* 0x00000009280c7224 */ /* 0x000fe200078e02ff */
[C---:B------:R-:W-:Y:S01]  /*4030*/  ISETP.GE.AND P0, PT, R8.reuse, R0, PT ;  /* 0x000000000800720c */ /* 0x040fe20003f06270 */
[----:B------:R-:W-:Y:S03]  /*4040*/  IMAD.HI.U32 R0, R8, R4, RZ ;  /* 0x0000000408007227 */ /* 0x000fe600078e00ff */
[----:B------:R-:W-:Y:S02]  /*4050*/  ISETP.GE.OR P0, PT, R2, R12, P0 ;  /* 0x0000000c0200720c */ /* 0x000fe40000706670 */
[-C--:B------:R-:W-:Y:S04]  /*4060*/  SHF.R.U32.HI R0, RZ, R5.reuse, R0 ;  /* 0x00000005ff007219 */ /* 0x080fe80000011600 */
[----:B------:R-:W-:Y:S05]  /*4070*/  SEL R13, R8, R0, !P2 ;  /* 0x00000000080d7207 */ /* 0x000fea0005000000 */
[----:B------:R-:W-:Y:S02]  /*4080*/  IMAD.MOV R12, RZ, RZ, -R13 ;  /* 0x000000ffff0c7224 */ /* 0x000fe400078e0a0d */
[----:B------:R-:W-:Y:S04]  /*4090*/  @!P0 IMAD.HI.U32 R0, R2, R4, RZ ;  /* 0x0000000402008227 */ /* 0x000fe800078e00ff */
[----:B------:R-:W-:Y:S01]  /*40a0*/  IMAD R12, R40, R12, R8 ;  /* 0x0000000c280c7224 */ /* 0x000fe200078e0208 */
[----:B------:R-:W-:Y:S04]  /*40b0*/  @!P0 SHF.R.U32.HI R0, RZ, R5, R0 ;  /* 0x00000005ff008219 */ /* 0x000fe80000011600 */
[----:B------:R-:W-:Y:S04]  /*40c0*/  @!P0 SEL R0, R2, R0, !P2 ;  /* 0x0000000002008207 */ /* 0x000fe80005000000 */
[----:B------:R-:W-:Y:S01]  /*40d0*/  @!P0 IADD3 R13, PT, PT, R13, -R0, RZ ;  /* 0x800000000d0d8210 */ /* 0x000fe20007ffe0ff */
[----:B------:R-:W-:Y:S01]  /*40e0*/  @!P0 IMAD R0, R9, R12, R0 ;  /* 0x0000000c09008224 */ /* 0x000fe200078e0200 */
[----:B------:R-:W-:Y:S01]  /*40f0*/  IADD3 R9, PT, PT, -R8, RZ, RZ ;  /* 0x000000ff08097210 */ /* 0x000fe20007ffe1ff */
[--C-:B------:R-:W-:Y:S02]  /*4100*/  IMAD.MOV R12, RZ, RZ, -R2.reuse ;  /* 0x000000ffff0c7224 */ /* 0x100fe400078e0a02 */
[----:B------:R-:W-:Y:S02]  /*4110*/  @!P0 IMAD R8, R13, R40, R2 ;  /* 0x000000280d088224 */ /* 0x000fe400078e0202 */
[----:B------:R-:W-:Y:S02]  /*4120*/  @!P0 IMAD.MOV.U32 R2, RZ, RZ, R0 ;  /* 0x000000ffff028224 */ /* 0x000fe400078e0000 */
[----:B------:R-:W-:Y:S02]  /*4130*/  IMAD R11, R3, R12, R11 ;  /* 0x0000000c030b7224 */ /* 0x000fe400078e020b */
[----:B------:R-:W-:Y:S02]  /*4140*/  IMAD R10, R6, R9, R10 ;  /* 0x00000009060a7224 */ /* 0x000fe400078e020a */
[----:B------:R-:W-:Y:S02]  /*4150*/  IMAD R11, R2, R3, R11 ;  /* 0x00000003020b7224 */ /* 0x000fe400078e020b */
[----:B------:R-:W-:Y:S02]  /*4160*/  IMAD R10, R8, R6, R10 ;  /* 0x00000006080a7224 */ /* 0x000fe400078e020a */
.L_x_68:
[----:B------:R-:W-:Y:S05]  /*4170*/  BRA.U UP1, `(.L_x_69) ;  /* 0x0000000101107547 */ /* 0x000fea000b800000 */
[----:B------:R-:W-:Y:S04]  /*4180*/  MOV R2, UR6 ;  /* 0x0000000600027c02 */ /* 0x000fe80008000f00 */
[----:B------:R-:W-:Y:S04]  /*4190*/  SHF.L.U32 R2, R2, 0x1f, RZ ;  /* 0x0000001f02027819 */ /* 0x000fe800000006ff */
[----:B------:R-:W2:Y:S02]  /*41a0*/  SYNCS.PHASECHK.TRANS64.TRYWAIT P0, [UR7+0x78], R2 ;  /* 0x00007802ff0075a7 */ /* 0x000ea40008001107 */
[----:B--2---:R-:W-:Y:S05]  /*41b0*/  @!P0 BRA `(.L_x_70) ;  /* 0x0000005000e88947 */ /* 0x004fea0003800000 */
.L_x_69:
[----:B------:R-:W-:Y:S02]  /*41c0*/  R2UR UR35, R15 ;  /* 0x000000000f2372ca */ /* 0x000fe400000e0000 */
[----:B------:R-:W-:Y:S02]  /*41d0*/  R2UR UR34, R14 ;  /* 0x000000000e2272ca */ /* 0x000fe400000e0000 */
[----:B------:R-:W-:Y:S02]  /*41e0*/  ISETP.NE.U32.AND P2, PT, RZ, UR4, PT ;  /* 0x00000004ff007c0c */ /* 0x000fe4000bf45070 */
[----:B------:R-:W-:Y:S02]  /*41f0*/  SHF.L.U32 R14, R29, 0x1f, RZ ;  /* 0x0000001f1d0e7819 */ /* 0x000fe400000006ff */
[----:B------:R-:W-:Y:S05]  /*4200*/  ISETP.NE.AND.EX P2, PT, RZ, UR5, PT, P2 ;  /* 0x00000005ff007c0c */ /* 0x000fea000bf45320 */
[----:B------:R-:W-:Y:S02]  /*4210*/  USHF.L.U32 UR35, UR35, 0x7, URZ ;  /* 0x0000000723237899 */ /* 0x000fe400080006ff */
[----:B------:R-:W-:Y:S01]  /*4220*/  USHF.L.U32 UR34, UR34, 0x7, URZ ;  /* 0x0000000722227899 */ /* 0x000fe200080006ff */
[----:B------:R-:W-:Y:S11]  /*4230*/  BRA.U !UP3, `(.L_x_71) ;  /* 0x000000010b347547 */ /* 0x000ff6000b800000 */
[----:B------:R-:W-:Y:S01]  /*4240*/  UPLOP3.LUT UP0, UPT, UPT, UPT, UP2, 0x80, 0x8 ;  /* 0x000000000008789c */ /* 0x000fe20003f0f020 */
[----:B--2---:R-:W-:Y:S02]  /*4250*/  HFMA2 R0, -RZ, RZ, 0, 5.9604644775390625e-08 ;  /* 0x00000001ff007431 */ /* 0x004fe400000001ff */
[----:B------:R-:W-:Y:S03]  /*4260*/  IMAD.MOV.U32 R88, RZ, RZ, 0x1 ;  /* 0x00000001ff587424 */ /* 0x000fe600078e00ff */
[----:B------:R-:W-:Y:S05]  /*4270*/  PLOP3.LUT P0, PT, PT, PT, UP0, 0x80, 0x8 ;  /* 0x000000000008781c */ /* 0x000fea0003f0f008 */
[----:B------:R-:W2:Y:S01]  /*4280*/  @UP0 LDCU.64 UR10, c[0x0][0x888] ;  /* 0x00011100ff0a07ac */ /* 0x000ea20008000a00 */
[----:B------:R-:W-:Y:S07]  /*4290*/  @UP0 UIMAD UR8, UR36, UR4, URZ ;  /* 0x00000004240802a4 */ /* 0x000fee000f8e02ff */
[----:B------:R-:W-:Y:S01]  /*42a0*/  @!P0 PRMT R88, R0, 0x7610, R88 ;  /* 0x0000761000588816 */ /* 0x000fe20000000058 */
[----:B--2---:R-:W-:Y:S03]  /*42b0*/  @UP0 UIMAD.WIDE UR10, UR8, 0x4, UR10 ;  /* 0x00000004080a08a5 */ /* 0x004fe6000f8e020a */
[----:B------:R-:W2:Y:S03]  /*42c0*/  @!UP0 LDCU UR8, c[0x0][0x880] ;  /* 0x00011000ff0887ac */ /* 0x000ea60008000800 */
[----:B------:R-:W-:Y:S01]  /*42d0*/  IMAD.U32 R8, RZ, RZ, UR10 ;  /* 0x0000000aff087e24 */ /* 0x000fe2000f8e00ff */
[----:B------:R-:W-:Y:S05]  /*42e0*/  MOV R9, UR11 ;  /* 0x0000000b00097c02 */ /* 0x000fea0008000f00 */
[----:B-----5:R3:W5:Y:S02]  /*42f0*/  @P0 LDG.E R49, desc[UR46][R8.64] ;  /* 0x0000002e08310981 */ /* 0x020764000c1e1900 */
[----:B--23--:R-:W-:Y:S07]  /*4300*/  @!P0 IMAD.U32 R49, RZ, RZ, UR8 ;  /* 0x00000008ff318e24 */ /* 0x00cfee000f8e00ff */
.L_x_71:
[----:B-----5:R-:W-:Y:S01]  /*4310*/  @!P2 FSETP.EQ.AND P0, PT, R49, RZ, PT ;  /* 0x000000ff3100a20b */ /* 0x020fe20003f02000 */
[----:B------:R-:W-:Y:S01]  /*4320*/  @!UPT UIADD3 URZ, UPT, UPT, URZ, URZ, URZ ;  /* 0x000000fffffff290 */ /* 0x000fe2000fffe0ff */
[----:B------:R-:W-:Y:S11]  /*4330*/  @!P2 BRA `(.L_x_72) ;  /* 0x000000000014a947 */ /* 0x000ff60003800000 */
[----:B------:R-:W-:Y:S02]  /*4340*/  LOP3.LUT P2, RZ, R88, 0xff, RZ, 0xc0, !PT ;  /* 0x000000ff58ff7812 */ /* 0x000fe4000784c0ff */
[----:B------:R-:W-:Y:S04]  /*4350*/  PLOP3.LUT P0, PT, PT, PT, UP0, 0x80, 0x8 ;  /* 0x000000000008781c */ /* 0x000fe80003f0f008 */
[----:B------:R-:W-:Y:S07]  /*4360*/  PLOP3.LUT P0, PT, P0, PT, PT, 0x8, 0x80 ;  /* 0x000000000080781c */ /* 0x000fee000070e170 */
[----:B------:R-:W-:Y:S11]  /*4370*/  @P2 FSETP.EQ.AND P0, PT, R49, RZ, PT ;  /* 0x000000ff3100220b */ /* 0x000ff60003f02000 */
[----:B------:R-:W-:Y:S02]  /*4380*/  @!UPT UIADD3 URZ, UPT, UPT, URZ, URZ, URZ ;  /* 0x000000fffffff290 */ /* 0x000fe4000fffe0ff */
.L_x_72:
[----:B------:R-:W3:Y:S01]  /*4390*/  SYNCS.PHASECHK.TRANS64.TRYWAIT P2, [UR7+0x50], R14 ;  /* 0x0000500eff0075a7 */ /* 0x000ee20008041107 */
[----:B------:R-:W-:Y:S04]  /*43a0*/  ELECT P4, URZ, PT ;  /* 0x0000000000ff782f */ /* 0x000fe80003880000 */
[----:B------:R-:W-:Y:S11]  /*43b0*/  PLOP3.LUT P4, PT, P0, P4, PT, 0xf2, 0x2f ;  /* 0x00000000002f781c */ /* 0x000ff60000789e72 */
[----:B------:R-:W-:Y:S02]  /*43c0*/  @!UPT UIADD3 URZ, UPT, UPT, URZ, URZ, URZ ;  /* 0x000000fffffff290 */ /* 0x000fe4000fffe0ff */
[----:B-1----:R-:W-:Y:S05]  /*43d0*/  @!P4 IADD3 R8, P0, PT, R30, 0x580, RZ ;  /* 0x000005801e08c810 */ /* 0x002fea0007f1e0ff */
[----:B--2---:R-:W-:Y:S01]  /*43e0*/  @!P4 IMAD.X R2, RZ, RZ, R31, P0 ;  /* 0x000000ffff02c224 */ /* 0x004fe200000e061f */
[----:B---3--:R-:W-:Y:S07]  /*43f0*/  @!P2 BRA `(.L_x_73) ;  /* 0x000000500070a947 */ /* 0x008fee0003800000 */
.L_x_158:
[----:B------:R-:W-:Y:S01]  /*4400*/  @!P4 R2UR UR8, R2 ;  /* 0x000000000208c2ca */ /* 0x000fe200000e0000 */
[----:B------:R-:W-:Y:S01]  /*4410*/  VOTEU.ALL UP1, P4 ;  /* 0x0000000000ff7886 */ /* 0x000fe20002020000 */
[----:B------:R-:W-:Y:S01]  /*4420*/  @!P4 R2UR UR9, R8 ;  /* 0x000000000809c2ca */ /* 0x000fe200000e0000 */
[----:B-1----:R-:W-:Y:S01]  /*4430*/  @!P4 IMAD.MOV.U32 R0, RZ, RZ, 0x2000 ;  /* 0x00002000ff00c424 */ /* 0x002fe200078e00ff */
[----:B------:R-:W-:Y:S01]  /*4440*/  UMOV UR10, 0x0 ;  /* 0x00000000000a7882 */ /* 0x000fe20000000000 */
[----:B------:R-:W-:Y:S01]  /*4450*/  UMOV UR11, 0x10000000 ;  /* 0x10000000000b7882 */ /* 0x000fe20000000000 */
[----:B------:R-:W-:Y:S01]  /*4460*/  @!UP1 UIADD3 UR32, UPT, UPT, UR7, 0x200, URZ ;  /* 0x0000020007209890 */ /* 0x000fe2000fffe0ff */
[----:B------:R-:W-:Y:S06]  /*4470*/  VOTEU.ALL UP1, P4 ;  /* 0x0000000000ff7886 */ /* 0x000fec0002020000 */
[----:B------:R-:W-:Y:S01]  /*4480*/  IMAD.U32 R9, RZ, RZ, UR8 ;  /* 0x00000008ff097e24 */ /* 0x000fe2000f8e00ff */
[----:B------:R-:W-:Y:S01]  /*4490*/  UPRMT UR8, UR37, 0x654, UR33 ;  /* 0x0000065425087896 */ /* 0x000fe20008000021 */
[----:B------:R-:W-:Y:S03]  /*44a0*/  IMAD.U32 R8, RZ, RZ, UR9 ;  /* 0x00000009ff087e24 */ /* 0x000fe6000f8e00ff */
[----:B------:R-:W-:Y:S02]  /*44b0*/  @!P4 R2UR UR15, R9 ;  /* 0x00000000090fc2ca */ /* 0x000fe400000e0000 */
[----:B------:R-:W-:Y:S02]  /*44c0*/  @!P4 R2UR UR14, R8 ;  /* 0x00000000080ec2ca */ /* 0x000fe400000e0000 */
[----:B------:R-:W-:Y:S05]  /*44d0*/  @!P4 IADD3 R8, P0, PT, R30, 0x580, RZ ;  /* 0x000005801e08c810 */ /* 0x000fea0007f1e0ff */
[----:B------:R-:W-:Y:S06]  /*44e0*/  @!P4 IMAD.X R2, RZ, RZ, R31, P0 ;  /* 0x000000ffff02c224 */ /* 0x000fec00000e061f */
[----:B------:R1:W-:Y:S01]  /*44f0*/  @!UP1 UTMALDG.3D [UR32], [UR14], desc[UR10] ;  /* 0x00000a200e0095b4 */ /* 0x0003e20008011000 */
[----:B------:R1:W-:Y:S01]  /*4500*/  @!P4 SYNCS.ARRIVE.TRANS64.RED.A0TR RZ, [UR7+0x30], R0 ;  /* 0x00003000ffffc9a7 */ /* 0x0003e20008300407 */
[----:B------:R-:W-:Y:S01]  /*4510*/  SYNCS.ARRIVE.TRANS64.RED.A1T0 RZ, [UR8], RZ ;  /* 0x000000ffffff79a7 */ /* 0x000fe20008100408 */
[----:B------:R-:W2:Y:S02]  /*4520*/  SYNCS.PHASECHK.TRANS64.TRYWAIT P2, [UR7+0x58], R14 ;  /* 0x0000580eff0075a7 */ /* 0x000ea40008041107 */
[----:B-12---:R-:W-:Y:S05]  /*4530*/  @!P2 BRA `(.L_x_74) ;  /* 0x000000500038a947 */ /* 0x006fea0003800000 */
.L_x_160:
[----:B------:R-:W-:Y:S01]  /*4540*/  @!P4 R2UR UR8, R2 ;  /* 0x000000000208c2ca */ /* 0x000fe200000e0000 */
[----:B------:R-:W-:Y:S01]  /*4550*/  VOTEU.ALL UP1, P4 ;  /* 0x0000000000ff7886 */ /* 0x000fe20002020000 */
[----:B------:R-:W-:Y:S01]  /*4560*/  @!P4 R2UR UR9, R8 ;  /* 0x000000000809c2ca */ /* 0x000fe200000e0000 */
[----:B-1----:R-:W-:Y:S01]  /*4570*/  @!P4 IMAD.MOV.U32 R0, RZ, RZ, 0x2000 ;  /* 0x00002000ff00c424 */ /* 0x002fe200078e00ff */
[----:B------:R-:W-:Y:S01]  /*4580*/  UMOV UR10, 0x0 ;  /* 0x00000000000a7882 */ /* 0x000fe20000000000 */
[----:B------:R-:W-:Y:S01]  /*4590*/  UMOV UR11, 0x10000000 ;  /* 0x10000000000b7882 */ /* 0x000fe20000000000 */
[----:B------:R-:W-:Y:S02]  /*45a0*/  @!UP1 UIADD3 UR26, UPT, UPT, UR34, 0x20, URZ ;  /* 0x00000020221a9890 */ /* 0x000fe4000fffe0ff */
[----:B------:R-:W-:Y:S01]  /*45b0*/  @!UP1 UIADD3 UR24, UPT, UPT, UR7, 0x2200, URZ ;  /* 0x0000220007189890 */ /* 0x000fe2000fffe0ff */
[----:B------:R-:W-:Y:S01]  /*45c0*/  VOTEU.ALL UP1, P4 ;  /* 0x0000000000ff7886 */ /* 0x000fe20002020000 */
[----:B------:R-:W-:Y:S01]  /*45d0*/  UMOV UR27, UR35 ;  /* 0x00000023001b7c82 */ /* 0x000fe20008000000 */
[----:B------:R-:W-:Y:S02]  /*45e0*/  UMOV UR28, UR36 ;  /* 0x00000024001c7c82 */ /* 0x000fe40008000000 */
        /* <DEDUP_REMOVED lines=12> */
.L_x_162:
[----:B------:R-:W2:Y:S01]  /*46b0*/  LDC.64 R12, c[0x0][0xb18] ;  /* 0x0002c600ff0c7b82 */ /* 0x000ea20000000a00 */
[----:B------:R-:W-:Y:S01]  /*46c0*/  @!P4 R2UR UR8, R2 ;  /* 0x000000000208c2ca */ /* 0x000fe200000e0000 */
[----:B------:R-:W-:Y:S01]  /*46d0*/  VOTEU.ALL UP1, P4 ;  /* 0x0000000000ff7886 */ /* 0x000fe20002020000 */
[----:B------:R-:W-:Y:S01]  /*46e0*/  @!P4 R2UR UR9, R8 ;  /* 0x000000000809c2ca */ /* 0x000fe200000e0000 */
[----:B-1----:R-:W-:Y:S01]  /*46f0*/  @!P4 IMAD.MOV.U32 R0, RZ, RZ, 0x2000 ;  /* 0x00002000ff00c424 */ /* 0x002fe200078e00ff */
[----:B------:R-:W-:Y:S03]  /*4700*/  UMOV UR10, 0x0 ;  /* 0x00000000000a7882 */ /* 0x000fe60000000000 */
[----:B------:R-:W1:Y:S01]  /*4710*/  @!P1 LDC R2, c[0x0][0xb0c] ;  /* 0x0002c300ff029b82 */ /* 0x000e620000000800 */
[----:B------:R-:W-:Y:S01]  /*4720*/  @!UP1 UIADD3 UR18, UPT, UPT, UR34, 0x40, URZ ;  /* 0x0000004022129890 */ /* 0x000fe2000fffe0ff */
[----:B------:R-:W-:Y:S01]  /*4730*/  @P3 SHF.R.U32.HI R26, RZ, 0x10, R21 ;  /* 0x00000010ff1a3819 */ /* 0x000fe20000011615 */
[----:B------:R-:W-:Y:S01]  /*4740*/  @!UP1 UIADD3 UR16, UPT, UPT, UR7, 0x4200, URZ ;  /* 0x0000420007109890 */ /* 0x000fe2000fffe0ff */
[----:B------:R-:W-:Y:S01]  /*4750*/  VIADD R28, R28, 0x1 ;  /* 0x000000011c1c7836 */ /* 0x000fe20000000000 */
[----:B------:R-:W-:Y:S01]  /*4760*/  VOTEU.ALL UP1, P4 ;  /* 0x0000000000ff7886 */ /* 0x000fe20002020000 */
[----:B------:R-:W-:Y:S01]  /*4770*/  UMOV UR11, 0x10000000 ;  /* 0x10000000000b7882 */ /* 0x000fe20000000000 */
[----:B------:R-:W-:Y:S01]  /*4780*/  UMOV UR19, UR35 ;  /* 0x0000002300137c82 */ /* 0x000fe20008000000 */
[----:B------:R-:W-:Y:S01]  /*4790*/  IMAD.U32 R9, RZ, RZ, UR8 ;  /* 0x00000008ff097e24 */ /* 0x000fe2000f8e00ff */
[----:B------:R-:W-:Y:S01]  /*47a0*/  UMOV UR20, UR36 ;  /* 0x0000002400147c82 */ /* 0x000fe20008000000 */
[----:B------:R-:W-:Y:S01]  /*47b0*/  IMAD.U32 R8, RZ, RZ, UR9 ;  /* 0x00000009ff087e24 */ /* 0x000fe2000f8e00ff */
[----:B------:R-:W-:Y:S02]  /*47c0*/  UPRMT UR8, UR37, 0x654, UR17 ;  /* 0x0000065425087896 */ /* 0x000fe40008000011 */
[----:B------:R-:W-:Y:S02]  /*47d0*/  @!P4 R2UR UR15, R9 ;  /* 0x00000000090fc2ca */ /* 0x000fe400000e0000 */
[----:B------:R-:W-:Y:S02]  /*47e0*/  @!P4 R2UR UR14, R8 ;  /* 0x00000000080ec2ca */ /* 0x000fe400000e0000 */
[----:B------:R-:W3:Y:S11]  /*47f0*/  LDC.64 R8, c[0x0][0xb10] ;  /* 0x0002c400ff087b82 */ /* 0x000ef60000000a00 */
[----:B------:R1:W-:Y:S01]  /*4800*/  @!UP1 UTMALDG.3D [UR16], [UR14], desc[UR10] ;  /* 0x00000a100e0095b4 */ /* 0x0003e20008011000 */
[----:B------:R5:W-:Y:S01]  /*4810*/  @!P4 SYNCS.ARRIVE.TRANS64.RED.A0TR RZ, [UR7+0x40], R0 ;  /* 0x00004000ffffc9a7 */ /* 0x000be20008300407 */
[C---:B---3--:R-:W-:Y:S01]  /*4820*/  @!P1 IMAD.HI.U32 R8, R11.reuse, R8, RZ ;  /* 0x000000080b089227 */ /* 0x048fe200078e00ff */
[----:B--2---:R-:W-:Y:S02]  /*4830*/  @!P1 ISETP.NE.AND P0, PT, R12, 0x1, PT ;  /* 0x000000010c00980c */ /* 0x004fe40003f05270 */
[----:B-1----:R-:W-:Y:S01]  /*4840*/  @!P1 ISETP.NE.AND P2, PT, R2, 0x1, PT ;  /* 0x000000010200980c */ /* 0x002fe20003f45270 */
[----:B------:R-:W-:Y:S01]  /*4850*/  SYNCS.ARRIVE.TRANS64.RED.A1T0 RZ, [UR8], RZ ;  /* 0x000000ffffff79a7 */ /* 0x000fe20008100408 */
[C---:B------:R-:W-:Y:S01]  /*4860*/  @!P1 IMAD.HI.U32 R13, R10.reuse, R13, RZ ;  /* 0x0000000d0a0d9227 */ /* 0x040fe200078e00ff */
[----:B------:R-:W-:Y:S04]  /*4870*/  @!P1 SHF.R.U32.HI R8, RZ, R9, R8 ;  /* 0x00000009ff089219 */ /* 0x000fe80000011608 */
[----:B------:R-:W-:Y:S01]  /*4880*/  @!P1 SEL R8, R11, R8, !P2 ;  /* 0x000000080b089207 */ /* 0x000fe20005000000 */
[----:B------:R-:W1:Y:S01]  /*4890*/  SYNCS.PHASECHK.TRANS64.TRYWAIT P5, [UR7+0x68], R14 ;  /* 0x0000680eff0075a7 */ /* 0x000e6200080a1107 */
[----:B-----5:R-:W2:Y:S02]  /*48a0*/  @!P1 LDC R0, c[0x0][0xb20] ;  /* 0x0002c800ff009b82 */ /* 0x020ea40000000800 */
[----:B--2---:R-:W-:Y:S04]  /*48b0*/  @!P1 SHF.R.U32.HI R0, RZ, R0, R13 ;  /* 0x00000000ff009219 */ /* 0x004fe8000001160d */
[----:B------:R-:W-:Y:S05]  /*48c0*/  @!P1 SEL R9, R10, R0, !P0 ;  /* 0x000000000a099207 */ /* 0x000fea0004000000 */
[----:B------:R-:W-:Y:S02]  /*48d0*/  @!P1 IMAD.IADD R0, R9, 0x1, -R8 ;  /* 0x0000000109009824 */ /* 0x000fe400078e0a08 */
[----:B------:R-:W-:Y:S02]  /*48e0*/  @!P1 IMAD.IADD R8, R8, 0x1, -R9 ;  /* 0x0000000108089824 */ /* 0x000fe400078e0a09 */
[----:B------:R-:W-:Y:S02]  /*48f0*/  @!P1 IMAD R11, R0, R2, R11 ;  /* 0x00000002000b9224 */ /* 0x000fe400078e020b */
[----:B------:R-:W-:Y:S01]  /*4900*/  @!P1 IMAD R10, R8, R12, R10 ;  /* 0x0000000c080a9224 */ /* 0x000fe200078e020a */
[----:B-1----:R-:W-:Y:S06]  /*4910*/  @!P5 BRA `(.L_x_76) ;  /* 0x0000004c0070d947 */ /* 0x002fec0003800000 */
.L_x_164:
[----:B------:R-:W-:Y:S01]  /*4920*/  @!P4 IADD3 R2, P0, PT, R30, 0x580, RZ ;  /* 0x000005801e02c810 */ /* 0x000fe20007f1e0ff */
[----:B------:R-:W-:Y:S01]  /*4930*/  VOTEU.ALL UP1, P4 ;  /* 0x0000000000ff7886 */ /* 0x000fe20002020000 */
[----:B------:R-:W-:Y:S01]  /*4940*/  UMOV UR18, 0x0 ;  /* 0x0000000000127882 */ /* 0x000fe20000000000 */
[----:B------:R-:W-:Y:S01]  /*4950*/  UMOV UR19, 0x10000000 ;  /* 0x1000000000137882 */ /* 0x000fe20000000000 */
[----:B------:R-:W-:Y:S01]  /*4960*/  @!P4 R2UR UR9, R2 ;  /* 0x000000000209c2ca */ /* 0x000fe200000e0000 */
[----:B-1----:R-:W-:Y:S01]  /*4970*/  @!P4 IMAD.X R0, RZ, RZ, R31, P0 ;  /* 0x000000ffff00c224 */ /* 0x002fe200000e061f */
[----:B------:R-:W-:Y:S01]  /*4980*/  @!UP1 UIADD3 UR10, UPT, UPT, UR34, 0x60, URZ ;  /* 0x00000060220a9890 */ /* 0x000fe2000fffe0ff */
[----:B------:R-:W-:Y:S01]  /*4990*/  ISETP.NE.AND P0, PT, R28, 0x2, PT ;  /* 0x000000021c00780c */ /* 0x000fe20003f05270 */
[----:B------:R-:W-:Y:S01]  /*49a0*/  UMOV UR11, UR35 ;  /* 0x00000023000b7c82 */ /* 0x000fe20008000000 */
[----:B------:R-:W-:Y:S01]  /*49b0*/  UMOV UR12, UR36 ;  /* 0x00000024000c7c82 */ /* 0x000fe20008000000 */
[----:B------:R-:W-:Y:S01]  /*49c0*/  @!P4 R2UR UR8, R0 ;  /* 0x000000000008c2ca */ /* 0x000fe200000e0000 */
[----:B------:R-:W-:Y:S01]  /*49d0*/  IMAD.IADD R14, R10, 0x1, R86 ;  /* 0x000000010a0e7824 */ /* 0x000fe200078e0256 */
[----:B------:R-:W-:Y:S01]  /*49e0*/  @P3 R2UR UR36, R26 ;  /* 0x000000001a2432ca */ /* 0x000fe200000e0000 */
[----:B------:R-:W-:Y:S01]  /*49f0*/  IMAD.IADD R15, R11, 0x1, R87 ;  /* 0x000000010b0f7824 */ /* 0x000fe200078e0257 */
[----:B------:R-:W-:Y:S02]  /*4a00*/  SEL R0, RZ, 0x1, P0 ;  /* 0x00000001ff007807 */ /* 0x000fe40000000000 */
[----:B------:R-:W-:Y:S01]  /*4a10*/  LOP3.LUT R29, R29, 0x1, RZ, 0x3c, !PT ;  /* 0x000000011d1d7812 */ /* 0x000fe200078e3cff */
[----:B------:R-:W-:Y:S01]  /*4a20*/  IMAD.U32 R8, RZ, RZ, UR9 ;  /* 0x00000009ff087e24 */ /* 0x000fe2000f8e00ff */
[----:B------:R-:W-:Y:S01]  /*4a30*/  @!UP1 UIADD3 UR9, UPT, UPT, UR7, 0x48, URZ ;  /* 0x0000004807099890 */ /* 0x000fe2000fffe0ff */
[----:B------:R-:W-:Y:S02]  /*4a40*/  LOP3.LUT R27, R27, R0, RZ, 0x3c, !PT ;  /* 0x000000001b1b7212 */ /* 0x000fe400078e3cff */
[----:B------:R-:W-:Y:S02]  /*4a50*/  SEL R28, R28, RZ, P0 ;  /* 0x000000ff1c1c7207 */ /* 0x000fe40000000000 */
[----:B------:R-:W-:Y:S01]  /*4a60*/  IMAD.U32 R9, RZ, RZ, UR8 ;  /* 0x00000008ff097e24 */ /* 0x000fe2000f8e00ff */
[----:B------:R-:W-:Y:S01]  /*4a70*/  @!P4 R2UR UR14, R8 ;  /* 0x00000000080ec2ca */ /* 0x000fe200000e0000 */
[----:B------:R-:W-:Y:S01]  /*4a80*/  @!UP1 UIADD3 UR8, UPT, UPT, UR7, 0x6200, URZ ;  /* 0x0000620007089890 */ /* 0x000fe2000fffe0ff */
[----:B------:R-:W-:Y:S02]  /*4a90*/  VOTEU.ALL UP1, P4 ;  /* 0x0000000000ff7886 */ /* 0x000fe40002020000 */
[----:B------:R-:W-:Y:S11]  /*4aa0*/  @!P4 R2UR UR15, R9 ;  /* 0x00000000090fc2ca */ /* 0x000ff600000e0000 */
[----:B------:R-:W-:Y:S02]  /*4ab0*/  @!UPT UIADD3 URZ, UPT, UPT, URZ, URZ, URZ ;  /* 0x000000fffffff290 */ /* 0x000fe4000fffe0ff */
[----:B------:R2:W-:Y:S01]  /*4ac0*/  @!UP1 UTMALDG.3D [UR8], [UR14], desc[UR18] ;  /* 0x000012080e0095b4 */ /* 0x0005e20008011000 */
[----:B------:R2:W-:Y:S01]  /*4ad0*/  @!P4 SYNCS.ARRIVE.TRANS64.RED.A0TR RZ, [UR7+0x48], R25 ;  /* 0x00004819ffffc9a7 */ /* 0x0005e20008300407 */
[----:B------:R-:W-:Y:S01]  /*4ae0*/  UPLOP3.LUT UP1, UPT, UPT, UPT, UPT, 0x80, 0x8 ;  /* 0x000000000008789c */ /* 0x000fe20003f2f070 */
[----:B------:R-:W-:Y:S01]  /*4af0*/  SYNCS.ARRIVE.TRANS64.RED.A1T0 RZ, [UR13], RZ ;  /* 0x000000ffffff79a7 */ /* 0x000fe2000810040d */
[----:B------:R-:W-:Y:S09]  /*4b00*/  @P3 BRA `(.L_x_77) ;  /* 0xfffffff000a03947 */ /* 0x000ff2000383ffff */
[----:B------:R-:W-:-:S04]  /*4b10*/  SHF.L.U32 R2, R29, 0x1f, RZ ;  /* 0x0000001f1d027819 */ /* 0x000fc800000006ff */
[----:B------:R-:W1:Y:S02]  /*4b20*/  SYNCS.PHASECHK.TRANS64.TRYWAIT P0, [UR7+0x50], R2 ;  /* 0x00005002ff0075a7 */ /* 0x000e640008001107 */
[----:B-1----:R-:W-:Y:S05]  /*4b30*/  @!P0 BRA `(.L_x_78) ;  /* 0x0000004c00008947 */ /* 0x002fea0003800000 */
.L_x_166:
[----:B------:R-:W3:Y:S02]  /*4b40*/  SYNCS.PHASECHK.TRANS64.TRYWAIT P0, [UR7+0x58], R2 ;  /* 0x00005802ff0075a7 */ /* 0x000ee40008001107 */
[----:B---3--:R-:W-:Y:S05]  /*4b50*/  @!P0 BRA `(.L_x_79) ;  /* 0x0000004c00108947 */ /* 0x008fea0003800000 */
.L_x_168:
[----:B------:R-:W3:Y:S02]  /*4b60*/  SYNCS.PHASECHK.TRANS64.TRYWAIT P0, [UR7+0x60], R2 ;  /* 0x00006002ff0075a7 */ /* 0x000ee40008001107 */
[----:B---3--:R-:W-:Y:S05]  /*4b70*/  @!P0 BRA `(.L_x_80) ;  /* 0x0000004c00208947 */ /* 0x008fea0003800000 */
.L_x_170:
[----:B-1----:R-:W-:-:S07]  /*4b80*/  MOV R0, UR7 ;  /* 0x0000000700007c02 */ /* 0x002fce0008000f00 */
.L_x_81:
[----:B-1----:R-:W-:-:S04]  /*4b90*/  SHF.L.U32 R2, R29, 0x1f, RZ ;  /* 0x0000001f1d027819 */ /* 0x002fc800000006ff */
[----:B------:R1:W3:Y:S03]  /*4ba0*/  SYNCS.PHASECHK.TRANS64.TRYWAIT P0, [R0+URZ+0x68], R2 ;  /* 0x00006802000075a7 */ /* 0x0002e600080011ff */
[----:B---3--:R-:W-:Y:S05]  /*4bb0*/  @!P0 NANOSLEEP.SYNCS 0x989680 ;  /* 0x009896800000895d */ /* 0x008fea0003900000 */
[----:B------:R-:W3:Y:S02]  /*4bc0*/  @!P0 SYNCS.PHASECHK.TRANS64 P0, [R0+URZ+0x68], R2 ;  /* 0x00006802000085a7 */ /* 0x000ee400080010ff */
[----:B--23--:R-:W-:Y:S05]  /*4bd0*/  @P0 EXIT ;  /* 0x000000000000094d */ /* 0x00cfea0003800000 */
[----:B------:R-:W-:Y:S05]  /*4be0*/  BRA `(.L_x_81) ;  /* 0xfffffffc00e87947 */ /* 0x000fea000383ffff */
.L_x_66:
[----:B------:R-:W-:-:S06]  /*4bf0*/  UISETP.GE.AND UP1, UPT, UR8, 0x4, UPT ;  /* 0x000000040800788c */ /* 0x000fcc000bf26270 */
[----:B------:R-:W-:-:S13]  /*4c00*/  PLOP3.LUT P0, PT, PT, PT, UP1, 0x80, 0x8 ;  /* 0x000000000008781c */ /* 0x000fda0003f0f018 */
[----:B------:R-:W-:Y:S05]  /*4c10*/  @!P0 EXIT ;  /* 0x000000000000894d */ /* 0x000fea0003800000 */
[----:B------:R-:W-:Y:S01]  /*4c20*/  BAR.SYNC.DEFER_BLOCKING 0x6, 0xa0 ;  /* 0x0182800000007b1d */ /* 0x000fe20000010000 */
[C---:B------:R-:W-:Y:S01]  /*4c30*/  IMAD.SHL.U32 R2, R101.reuse, 0x20, RZ ;  /* 0x0000002065027824 */ /* 0x040fe200078e00ff */
[C---:B------:R-:W-:Y:S01]  /*4c40*/  SHF.L.U32 R46, R101.reuse, 0x10, RZ ;  /* 0x00000010652e7819 */ /* 0x040fe200000006ff */
[C---:B------:R-:W-:Y:S01]  /*4c50*/  IMAD.SHL.U32 R100, R101.reuse, 0x4, RZ ;  /* 0x0000000465647824 */ /* 0x040fe200078e00ff */
[C---:B------:R-:W-:Y:S01]  /*4c60*/  LOP3.LUT R102, R101.reuse, 0x60, RZ, 0xc0, !PT ;  /* 0x0000006065667812 */ /* 0x040fe200078ec0ff */
[----:B------:R-:W-:Y:S01]  /*4c70*/  HFMA2 R97, -RZ, RZ, 0, 5.9604644775390625e-08 ;  /* 0x00000001ff617431 */ /* 0x000fe200000001ff */
[----:B------:R-:W-:Y:S02]  /*4c80*/  UMOV UR48, 0x400 ;  /* 0x0000040000307882 */ /* 0x000fe40000000000 */
[----:B------:R-:W1:Y:S01]  /*4c90*/  LDC R91, c[0x0][0x370] ;  /* 0x0000dc00ff5b7b82 */ /* 0x000e620000000800 */
[----:B------:R-:W-:Y:S01]  /*4ca0*/  ULEA UR48, UR37, UR48, 0x18 ;  /* 0x0000003025307291 */ /* 0x000fe2000f8ec0ff */
[----:B------:R-:W-:Y:S01]  /*4cb0*/  LOP3.LUT R3, R2, 0xc0, RZ, 0xc0, !PT ;  /* 0x000000c002037812 */ /* 0x000fe200078ec0ff */
[----:B------:R-:W-:Y:S01]  /*4cc0*/  HFMA2 R95, -RZ, RZ, 0, 0 ;  /* 0x00000000ff5f7431 */ /* 0x000fe200000001ff */
[----:B------:R-:W-:Y:S01]  /*4cd0*/  LOP3.LUT R99, R101, 0x2, RZ, 0xc0, !PT ;  /* 0x0000000265637812 */ /* 0x000fe200078ec0ff */
[----:B------:R-:W-:Y:S01]  /*4ce0*/  UIADD3 UR4, UPT, UPT, UR48, 0x200, URZ ;  /* 0x0000020030047890 */ /* 0x000fe2000fffe0ff */
[----:B------:R-:W-:Y:S01]  /*4cf0*/  LOP3.LUT R100, R3, 0x18, R100, 0xf8, !PT ;  /* 0x0000001803647812 */ /* 0x000fe200078ef864 */
[----:B------:R-:W-:Y:S01]  /*4d00*/  IMAD.MOV.U32 R45, RZ, RZ, RZ ;  /* 0x000000ffff2d7224 */ /* 0x000fe200078e00ff */
[----:B------:R-:W2:Y:S01]  /*4d10*/  LDC R42, c[0x0][0xb0c] ;  /* 0x0002c300ff2a7b82 */ /* 0x000ea20000000800 */
[----:B------:R-:W-:Y:S01]  /*4d20*/  LOP3.LUT R46, R46, 0x600000, RZ, 0xc0, !PT ;  /* 0x006000002e2e7812 */ /* 0x000fe200078ec0ff */
[----:B------:R-:W-:Y:S01]  /*4d30*/  IMAD.MOV.U32 R105, RZ, RZ, RZ ;  /* 0x000000ffff697224 */ /* 0x000fe200078e00ff */
[----:B------:R-:W-:Y:S01]  /*4d40*/  LOP3.LUT R100, R100, 0xf20, R2, 0xf8, !PT ;  /* 0x00000f2064647812 */ /* 0x000fe200078ef802 */
[----:B------:R-:W-:Y:S01]  /*4d50*/  IMAD.U32 R93, RZ, RZ, UR4 ;  /* 0x00000004ff5d7e24 */ /* 0x000fe2000f8e00ff */
[----:B------:R-:W-:Y:S01]  /*4d60*/  LOP3.LUT R101, R101, 0x4, RZ, 0xc0, !PT ;  /* 0x0000000465657812 */ /* 0x000fe200078ec0ff */
[----:B------:R-:W4:Y:S01]  /*4d70*/  LDCU.64 UR52, c[0x0][0x348] ;  /* 0x00006900ff3477ac */ /* 0x000f220008000a00 */
[----:B------:R-:W-:Y:S01]  /*4d80*/  MOV R96, RZ ;  /* 0x000000ff00607202 */ /* 0x000fe20000000f00 */
[----:B------:R-:W1:Y:S01]  /*4d90*/  LDC R89, c[0x0][0xb20] ;  /* 0x0002c800ff597b82 */ /* 0x000e620000000800 */
[----:B------:R-:W3:Y:S01]  /*4da0*/  LDS R0, [UR48+0x130] ;  /* 0x00013030ff007984 */ /* 0x000ee20008000800 */
[----:B------:R-:W-:Y:S01]  /*4db0*/  IMAD R100, R100, 0x2, R93 ;  /* 0x0000000264647824 */ /* 0x000fe200078e025d */
[----:B------:R-:W1:Y:S03]  /*4dc0*/  LDCU.64 UR38, c[0x0][0x888] ;  /* 0x00011100ff2677ac */ /* 0x000e660008000a00 */
[--C-:B------:R-:W-:Y:S01]  /*4dd0*/  IMAD R99, R99, -0x10, R100.reuse ;  /* 0xfffffff063637824 */ /* 0x100fe200078e0264 */
[----:B------:R-:W1:Y:S01]  /*4de0*/  LDCU.64 UR44, c[0x0][0x890] ;  /* 0x00011200ff2c77ac */ /* 0x000e620008000a00 */
[----:B------:R-:W1:Y:S01]  /*4df0*/  LDC R41, c[0x0][0xb30] ;  /* 0x0002cc00ff297b82 */ /* 0x000e620000000800 */
[----:B------:R-:W-:Y:S01]  /*4e00*/  IMAD R98, R101, -0x10, R100 ;  /* 0xfffffff065627824 */ /* 0x000fe200078e0264 */
[----:B------:R-:W-:Y:S01]  /*4e10*/  UMOV UR49, URZ ;  /* 0x000000ff00317c82 */ /* 0x000fe20008000000 */
[----:B------:R-:W-:-:S05]  /*4e20*/  UMOV UR51, URZ ;  /* 0x000000ff00337c82 */ /* 0x000fca0008000000 */
[----:B------:R-:W1:Y:S08]  /*4e30*/  LDC.64 R84, c[0x0][0xb10] ;  /* 0x0002c400ff547b82 */ /* 0x000e700000000a00 */
[----:B------:R-:W1:Y:S08]  /*4e40*/  LDC.64 R38, c[0x0][0xb18] ;  /* 0x0002c600ff267b82 */ /* 0x000e700000000a00 */
[----:B------:R-:W1:Y:S08]  /*4e50*/  LDC.64 R36, c[0x0][0xb28] ;  /* 0x0002ca00ff247b82 */ /* 0x000e700000000a00 */
[----:B------:R-:W1:Y:S01]  /*4e60*/  LDC.64 R82, c[0x0][0x8b0] ;  /* 0x00022c00ff527b82 */ /* 0x000e620000000a00 */
[----:B---3--:R-:W-:-:S07]  /*4e70*/  IMAD.IADD R46, R0, 0x1, R46 ;  /* 0x00000001002e7824 */ /* 0x008fce00078e022e */
[----:B------:R-:W3:Y:S08]  /*4e80*/  LDC.64 R80, c[0x0][0x8a8] ;  /* 0x00022a00ff507b82 */ /* 0x000ef00000000a00 */
[----:B--2-4-:R-:W1:Y:S02]  /*4e90*/  LDC R90, c[0x0][0x374] ;  /* 0x0000dd00ff5a7b82 */ /* 0x014e640000000800 */
.L_x_125:
[----:B------:R-:W-:Y:S02]  /*4ea0*/  LEA R0, R105, UR48, 0x3 ;  /* 0x0000003069007c11 */ /* 0x000fe4000f8e18ff */
[----:B------:R-:W-:Y:S02]  /*4eb0*/  SHF.L.U32 R2, R95, 0x1f, RZ ;  /* 0x0000001f5f027819 */ /* 0x000fe400000006ff */
[----:B-1----:R-:W-:Y:S02]  /*4ec0*/  LEA R16, R105, UR48, 0x4 ;  /* 0x0000003069107c11 */ /* 0x002fe4000f8e20ff */
[----:B------:R-:W2:Y:S02]  /*4ed0*/  SYNCS.PHASECHK.TRANS64.TRYWAIT P0, [R0+URZ+0x80], R2 ;  /* 0x00008002000075a7 */ /* 0x000ea400080011ff */
[----:B--23--:R-:W-:Y:S05]  /*4ee0*/  @!P0 BRA `(.L_x_82) ;  /* 0x00000048005c8947 */ /* 0x00cfea0003800000 */
.L_x_171:
[----:B------:R-:W4:Y:S01]  /*4ef0*/  LDC.64 R10, c[0x0][0xb10] ;  /* 0x0002c400ff0a7b82 */ /* 0x000f220000000a00 */
[----:B------:R-:W3:Y:S01]  /*4f00*/  LDS.128 R16, [R16+0x110] ;  /* 0x0001100010107984 */ /* 0x000ee20000000c00 */
[----:B-1----:R-:W-:Y:S01]  /*4f10*/  ISETP.NE.AND P1, PT, R41, 0x1, PT ;  /* 0x000000012900780c */ /* 0x002fe20003f25270 */
[----:B--2---:R-:W-:Y:S01]  /*4f20*/  VIADD R0, R0, 0x90 ;  /* 0x0000009000007836 */ /* 0x004fe20000000000 */
[----:B------:R-:W-:Y:S04]  /*4f30*/  ISETP.GE.AND P0, PT, R40, 0x1, PT ;  /* 0x000000012800780c */ /* 0x000fe80003f06270 */
[----:B------:R-:W1:Y:S01]  /*4f40*/  LDC.64 R8, c[0x0][0xb18] ;  /* 0x0002c600ff087b82 */ /* 0x000e620000000a00 */
[----:B------:R-:W-:Y:S01]  /*4f50*/  PRMT R0, RZ, 0x654, R0 ;  /* 0x00000654ff007816 */ /* 0x000fe20000000000 */
[----:B------:R-:W-:Y:S01]  /*4f60*/  @!PT LDS RZ, [RZ] ;  /* 0x00000000fffff984 */ /* 0x000fe20000000800 */
[----:B------:R-:W-:Y:S01]  /*4f70*/  @!PT LDS RZ, [RZ] ;  /* 0x00000000fffff984 */ /* 0x000fe20000000800 */
[----:B------:R-:W-:Y:S01]  /*4f80*/  @!PT LDS RZ, [RZ] ;  /* 0x00000000fffff984 */ /* 0x000fe20000000800 */
[----:B------:R-:W-:Y:S01]  /*4f90*/  @!PT LDS RZ, [RZ] ;  /* 0x00000000fffff984 */ /* 0x000fe20000000800 */
[----:B------:R2:W-:Y:S06]  /*4fa0*/  MEMBAR.ALL.CTA ;  /* 0x0000000000007992 */ /* 0x0005ec0000008000 */
[----:B--2---:R-:W2:Y:S01]  /*4fb0*/  FENCE.VIEW.ASYNC.S ;  /* 0x00000000000073c6 */ /* 0x004ea20000000000 */
[----:B------:R-:W1:Y:S08]  /*4fc0*/  @!P1 LDC R12, c[0x0][0xb20] ;  /* 0x0002c800ff0c9b82 */ /* 0x000e700000000800 */
[----:B------:R-:W1:Y:S01]  /*4fd0*/  @!P1 LDC R7, c[0x0][0xb0c] ;  /* 0x0002c300ff079b82 */ /* 0x000e620000000800 */
[----:B--2---:R2:W-:Y:S01]  /*4fe0*/  SYNCS.ARRIVE.TRANS64.RED.A1T0 RZ, [R0+URZ], RZ ;  /* 0x000000ff00ff79a7 */ /* 0x0045e200081004ff */
[----:B---3--:R-:W-:Y:S04]  /*4ff0*/  LOP3.LUT P4, RZ, R18, 0x1, RZ, 0xc0, !PT ;  /* 0x0000000112ff7812 */ /* 0x008fe8000788c0ff */
[----:B------:R-:W-:Y:S09]  /*5000*/  P2R R103, PR, RZ, 0x10 ;  /* 0x00000010ff677803 */ /* 0x000ff20000000000 */
[----:B------:R-:W-:Y:S02]  /*5010*/  @P4 MOV R44, R16 ;  /* 0x00000010002c4202 */ /* 0x000fe40000000f00 */
[----:B------:R-:W-:Y:S01]  /*5020*/  @P4 LOP3.LUT R43, R17, 0xffff, RZ, 0xc0, !PT ;  /* 0x0000ffff112b4812 */ /* 0x000fe200078ec0ff */
[----:B--2-4-:R-:W-:Y:S06]  /*5030*/  @!P0 BRA `(.L_x_83) ;  /* 0x0000000000a48947 */ /* 0x014fec0003800000 */
[----:B------:R-:W-:Y:S01]  /*5040*/  IMAD.HI.U32 R0, R90, R39, RZ ;  /* 0x000000275a007227 */ /* 0x000fe200078e00ff */
[----:B------:R-:W-:Y:S02]  /*5050*/  ISETP.NE.AND P0, PT, R38, 0x1, PT ;  /* 0x000000012600780c */ /* 0x000fe40003f05270 */
[----:B------:R-:W-:Y:S01]  /*5060*/  ISETP.NE.AND P2, PT, R40, 0x1, PT ;  /* 0x000000012800780c */ /* 0x000fe20003f45270 */
[----:B------:R-:W-:Y:S01]  /*5070*/  IMAD.HI.U32 R4, R91, R84, RZ ;  /* 0x000000545b047227 */ /* 0x000fe200078e00ff */
[----:B------:R-:W-:Y:S02]  /*5080*/  SHF.R.U32.HI R0, RZ, R89, R0 ;  /* 0x00000059ff007219 */ /* 0x000fe40000011600 */
[----:B------:R-:W-:Y:S01]  /*5090*/  ISETP.NE.AND P3, PT, R42, 0x1, PT ;  /* 0x000000012a00780c */ /* 0x000fe20003f65270 */
[----:B------:R-:W-:Y:S01]  /*50a0*/  IMAD.HI.U32 R6, R43, R39, RZ ;  /* 0x000000272b067227 */ /* 0x000fe200078e00ff */
[-C--:B------:R-:W-:Y:S02]  /*50b0*/  SHF.R.U32.HI R4, RZ, R85.reuse, R4 ;  /* 0x00000055ff047219 */ /* 0x080fe40000011604 */
[----:B------:R-:W-:Y:S01]  /*50c0*/  SEL R0, R90, R0, !P0 ;  /* 0x000000005a007207 */ /* 0x000fe20004000000 */
[----:B------:R-:W-:Y:S01]  /*50d0*/  IMAD.HI.U32 R5, R44, R84, RZ ;  /* 0x000000542c057227 */ /* 0x000fe200078e00ff */
[----:B------:R-:W-:Y:S03]  /*50e0*/  SEL R4, R91, R4, !P3 ;  /* 0x000000045b047207 */ /* 0x000fe60005800000 */
[-C--:B------:R-:W-:Y:S01]  /*50f0*/  IMAD.HI.U32 R3, R0, R36.reuse, RZ ;  /* 0x0000002400037227 */ /* 0x080fe200078e00ff */
[----:B------:R-:W-:Y:S03]  /*5100*/  SHF.R.U32.HI R5, RZ, R85, R5 ;  /* 0x00000055ff057219 */ /* 0x000fe60000011605 */
[----:B------:R-:W-:Y:S01]  /*5110*/  IMAD.HI.U32 R2, R4, R36, RZ ;  /* 0x0000002404027227 */ /* 0x000fe200078e00ff */
[----:B------:R-:W-:Y:S02]  /*5120*/  @P2 SHF.R.U32.HI R0, RZ, R37, R3 ;  /* 0x00000025ff002219 */ /* 0x000fe40000011603 */
[----:B------:R-:W-:Y:S02]  /*5130*/  SHF.R.U32.HI R3, RZ, R89, R6 ;  /* 0x00000059ff037219 */ /* 0x000fe40000011606 */
[----:B------:R-:W-:Y:S01]  /*5140*/  @P2 SHF.R.U32.HI R4, RZ, R37, R2 ;  /* 0x00000025ff042219 */ /* 0x000fe20000011602 */
[----:B------:R-:W-:Y:S01]  /*5150*/  IMAD R0, R40, R0, RZ ;  /* 0x0000000028007224 */ /* 0x000fe200078e02ff */
[----:B------:R-:W-:Y:S02]  /*5160*/  SEL R3, R43, R3, !P0 ;  /* 0x000000032b037207 */ /* 0x000fe40004000000 */
[----:B------:R-:W-:Y:S01]  /*5170*/  SEL R2, R44, R5, !P3 ;  /* 0x000000052c027207 */ /* 0x000fe20005800000 */
[----:B------:R-:W-:Y:S01]  /*5180*/  IMAD R5, R40, R4, RZ ;  /* 0x0000000428057224 */ /* 0x000fe200078e02ff */
[C---:B------:R-:W-:Y:S01]  /*5190*/  ISETP.GE.AND P0, PT, R3.reuse, R0, PT ;  /* 0x000000000300720c */ /* 0x040fe20003f06270 */
[C---:B------:R-:W-:Y:S03]  /*51a0*/  IMAD.HI.U32 R0, R3.reuse, R36, RZ ;  /* 0x0000002403007227 */ /* 0x040fe600078e00ff */
[C---:B------:R-:W-:Y:S02]  /*51b0*/  ISETP.GE.OR P0, PT, R2.reuse, R5, P0 ;  /* 0x000000050200720c */ /* 0x040fe40000706670 */
[----:B------:R-:W-:Y:S04]  /*51c0*/  SHF.R.U32.HI R0, RZ, R37, R0 ;  /* 0x00000025ff007219 */ /* 0x000fe80000011600 */
[C---:B------:R-:W-:Y:S05]  /*51d0*/  SEL R6, R3.reuse, R0, !P2 ;  /* 0x0000000003067207 */ /* 0x040fea0005000000 */
        /* <DEDUP_REMOVED lines=14> */
[----:B------:R-:W-:Y:S07]  /*52c0*/  IMAD R43, R3, R38, R43 ;  /* 0x00000026032b7224 */ /* 0x000fee00078e022b */
.L_x_83:
[----:B-1----:R-:W-:Y:S01]  /*52d0*/  @!P1 ISETP.NE.AND P0, PT, R8, 0x1, PT ;  /* 0x000000010800980c */ /* 0x002fe20003f05270 */
[----:B------:R-:W-:Y:S01]  /*52e0*/  @!P1 IMAD.HI.U32 R2, R43, R9, RZ ;  /* 0x000000092b029227 */ /* 0x000fe200078e00ff */
[----:B------:R-:W-:Y:S01]  /*52f0*/  R2UR UR42, R15 ;  /* 0x000000000f2a72ca */ /* 0x000fe200000e0000 */
[----:B------:R-:W-:Y:S01]  /*5300*/  BSSY.RECONVERGENT B6, `(.L_x_84) ;  /* 0x0000031000067945 */ /* 0x000fe20003800200 */
[----:B------:R-:W-:Y:S01]  /*5310*/  R2UR UR41, R14 ;  /* 0x000000000e2972ca */ /* 0x000fe200000e0000 */
[C---:B------:R-:W-:Y:S01]  /*5320*/  @!P1 IMAD.HI.U32 R0, R44.reuse, R10, RZ ;  /* 0x0000000a2c009227 */ /* 0x040fe200078e00ff */
[----:B------:R-:W-:Y:S02]  /*5330*/  @!P1 SHF.R.U32.HI R2, RZ, R12, R2 ;  /* 0x0000000cff029219 */ /* 0x000fe40000011602 */
[----:B------:R-:W-:Y:S01]  /*5340*/  @!P1 ISETP.NE.AND P2, PT, R7, 0x1, PT ;  /* 0x000000010700980c */ /* 0x000fe20003f45270 */
[----:B------:R-:W-:Y:S01]  /*5350*/  VIADD R105, R105, 0x1 ;  /* 0x0000000169697836 */ /* 0x000fe20000000000 */
[----:B------:R-:W-:Y:S02]  /*5360*/  @!P1 SEL R2, R43, R2, !P0 ;  /* 0x000000022b029207 */ /* 0x000fe40004000000 */
[----:B------:R-:W-:Y:S02]  /*5370*/  @!P1 SHF.R.U32.HI R0, RZ, R11, R0 ;  /* 0x0000000bff009219 */ /* 0x000fe40000011600 */
[----:B------:R-:W-:Y:S01]  /*5380*/  LOP3.LUT P0, RZ, R93, 0x1b0, RZ, 0xc0, !PT ;  /* 0x000001b05dff7812 */ /* 0x000fe2000780c0ff */
[----:B------:R-:W-:Y:S01]  /*5390*/  USHF.L.U32 UR42, UR42, 0x7, URZ ;  /* 0x000000072a2a7899 */ /* 0x000fe200080006ff */
[----:B------:R-:W-:Y:S01]  /*53a0*/  @!P1 SEL R3, R44, R0, !P2 ;  /* 0x000000002c039207 */ /* 0x000fe20005000000 */
[----:B------:R-:W-:Y:S01]  /*53b0*/  USHF.L.U32 UR41, UR41, 0x7, URZ ;  /* 0x0000000729297899 */ /* 0x000fe200080006ff */
[----:B------:R-:W-:Y:S03]  /*53c0*/  @P4 SHF.R.U32.HI R94, RZ, 0x10, R17 ;  /* 0x00000010ff5e4819 */ /* 0x000fe60000011611 */
[----:B------:R-:W-:Y:S02]  /*53d0*/  @!P1 IMAD.IADD R0, R2, 0x1, -R3 ;  /* 0x0000000102009824 */ /* 0x000fe400078e0a03 */
[----:B------:R-:W-:Y:S02]  /*53e0*/  @!P1 IMAD.IADD R2, R3, 0x1, -R2 ;  /* 0x0000000103029824 */ /* 0x000fe400078e0a02 */
[----:B------:R-:W-:Y:S02]  /*53f0*/  @!P1 IMAD R44, R0, R7, R44 ;  /* 0x00000007002c9224 */ /* 0x000fe400078e022c */
[----:B------:R-:W-:Y:S01]  /*5400*/  @!P1 IMAD R43, R2, R8, R43 ;  /* 0x00000008022b9224 */ /* 0x000fe200078e022b */
[----:B------:R-:W-:Y:S06]  /*5410*/  @!P0 BRA `(.L_x_85) ;  /* 0x00000000007c8947 */ /* 0x000fec0003800000 */
[----:B------:R-:W1:Y:S01]  /*5420*/  LDCU.64 UR8, c[0x4][0x80] ;  /* 0x01001000ff0877ac */ /* 0x000e620008000a00 */
[----:B------:R-:W-:Y:S01]  /*5430*/  MOV R2, 0x0 ;  /* 0x0000000000027802 */ /* 0x000fe20000000f00 */
[----:B------:R-:W-:Y:S02]  /*5440*/  HFMA2 R12, -RZ, RZ, 0, 5.9604644775390625e-08 ;  /* 0x00000001ff0c7431 */ /* 0x000fe400000001ff */
[----:B------:R-:W-:Y:S01]  /*5450*/  IMAD.MOV.U32 R8, RZ, RZ, 0x70 ;  /* 0x00000070ff087424 */ /* 0x000fe200078e00ff */
[----:B------:R2:W3:Y:S01]  /*5460*/  LDC.64 R14, c[0x4][R2] ;  /* 0x01000000020e7b82 */ /* 0x0004e20000000a00 */
[----:B------:R-:W4:Y:S01]  /*5470*/  LDCU.64 UR6, c[0x4][0x88] ;  /* 0x01001100ff0677ac */ /* 0x000f220008000a00 */
[----:B------:R-:W-:Y:S01]  /*5480*/  IMAD.MOV.U32 R13, RZ, RZ, RZ ;  /* 0x000000ffff0d7224 */ /* 0x000fe200078e00ff */
[----:B------:R-:W2:Y:S01]  /*5490*/  LDCU.64 UR4, c[0x4][0x8] ;  /* 0x01000100ff0477ac */ /* 0x000ea20008000a00 */
[----:B-1----:R-:W-:Y:S01]  /*54a0*/  MOV R5, UR9 ;  /* 0x0000000900057c02 */ /* 0x002fe20008000f00 */
[----:B------:R-:W-:Y:S01]  /*54b0*/  IMAD.U32 R4, RZ, RZ, UR8 ;  /* 0x00000008ff047e24 */ /* 0x000fe2000f8e00ff */
[----:B----4-:R-:W-:Y:S01]  /*54c0*/  MOV R7, UR7 ;  /* 0x0000000700077c02 */ /* 0x010fe20008000f00 */
[----:B------:R-:W-:Y:S01]  /*54d0*/  IMAD.U32 R6, RZ, RZ, UR6 ;  /* 0x00000006ff067e24 */ /* 0x000fe2000f8e00ff */
[----:B--2---:R-:W-:Y:S01]  /*54e0*/  MOV R11, UR5 ;  /* 0x00000005000b7c02 */ /* 0x004fe20008000f00 */
[----:B------:R-:W-:Y:S02]  /*54f0*/  IMAD.U32 R10, RZ, RZ, UR4 ;  /* 0x00000004ff0a7e24 */ /* 0x000fe4000f8e00ff */
[----:B------:R-:W-:Y:S07]  /*5500*/  LEPC R20, `(.L_x_86) ;  /* 0x000000001014794e */ /* 0x000fee0000000000 */
[----:B---3-5:R-:W-:Y:S05]  /*5510*/  CALL.ABS.NOINC R14 ;  /* 0x000000000e007343 */ /* 0x028fea0003c00000 */
.L_x_86:
[----:B------:R-:W1:Y:S01]  /*5520*/  LDCU.64 UR8, c[0x4][0x80] ;  /* 0x01001000ff0877ac */ /* 0x000e620008000a00 */
[----:B------:R-:W2:Y:S01]  /*5530*/  LDC.64 R2, c[0x4][R2] ;  /* 0x0100000002027b82 */ /* 0x000ea20000000a00 */
[----:B------:R-:W-:Y:S02]  /*5540*/  HFMA2 R12, -RZ, RZ, 0, 5.9604644775390625e-08 ;  /* 0x00000001ff0c7431 */ /* 0x000fe400000001ff */
[----:B------:R-:W-:Y:S02]  /*5550*/  IMAD.MOV.U32 R8, RZ, RZ, 0x70 ;  /* 0x00000070ff087424 */ /* 0x000fe400078e00ff */
[----:B------:R-:W-:Y:S01]  /*5560*/  IMAD.MOV.U32 R13, RZ, RZ, RZ ;  /* 0x000000ffff0d7224 */ /* 0x000fe200078e00ff */
[----:B------:R-:W3:Y:S01]  /*5570*/  LDCU.64 UR6, c[0x4][0x88] ;  /* 0x01001100ff0677ac */ /* 0x000ee20008000a00 */
[----:B------:R-:W4:Y:S01]  /*5580*/  LDCU.64 UR4, c[0x4][0x8] ;  /* 0x01000100ff0477ac */ /* 0x000f220008000a00 */
[----:B-1----:R-:W-:Y:S02]  /*5590*/  MOV R4, UR8 ;  /* 0x0000000800047c02 */ /* 0x002fe40008000f00 */
[----:B------:R-:W-:Y:S02]  /*55a0*/  MOV R5, UR9 ;  /* 0x0000000900057c02 */ /* 0x000fe40008000f00 */
[----:B---3--:R-:W-:Y:S01]  /*55b0*/  MOV R7, UR7 ;  /* 0x0000000700077c02 */ /* 0x008fe20008000f00 */
[----:B------:R-:W-:Y:S01]  /*55c0*/  IMAD.U32 R6, RZ, RZ, UR6 ;  /* 0x00000006ff067e24 */ /* 0x000fe2000f8e00ff */
[----:B----4-:R-:W-:Y:S01]  /*55d0*/  MOV R11, UR5 ;  /* 0x00000005000b7c02 */ /* 0x010fe20008000f00 */
[----:B------:R-:W-:Y:S02]  /*55e0*/  IMAD.U32 R10, RZ, RZ, UR4 ;  /* 0x00000004ff0a7e24 */ /* 0x000fe4000f8e00ff */
[----:B------:R-:W-:Y:S07]  /*55f0*/  LEPC R20, `(.L_x_85) ;  /* 0x000000001014794e */ /* 0x000fee0000000000 */
[----:B--2---:R-:W-:Y:S05]  /*5600*/  CALL.ABS.NOINC R2 ;  /* 0x0000000002007343 */ /* 0x004fea0003c00000 */
.L_x_85:
[----:B------:R-:W-:Y:S05]  /*5610*/  BSYNC.RECONVERGENT B6 ;  /* 0x0000000000067941 */ /* 0x000fea0003800200 */
.L_x_84:
[----:B------:R-:W-:Y:S01]  /*5620*/  ISETP.NE.U32.AND P4, PT, R82, RZ, PT ;  /* 0x000000ff5200720c */ /* 0x000fe20003f85070 */
[----:B------:R-:W-:Y:S01]  /*5630*/  UISETP.NE.AND UP2, UPT, UR50, URZ, UPT ;  /* 0x000000ff3200728c */ /* 0x000fe2000bf45270 */
[----:B------:R-:W-:Y:S01]  /*5640*/  ISETP.NE.U32.AND P2, PT, RZ, UR38, PT ;  /* 0x00000026ff007c0c */ /* 0x000fe2000bf45070 */
[----:B------:R-:W-:Y:S01]  /*5650*/  UISETP.NE.U32.AND UP1, UPT, UR44, URZ, UPT ;  /* 0x000000ff2c00728c */ /* 0x000fe2000bf25070 */
[----:B------:R-:W-:Y:S01]  /*5660*/  ISETP.NE.AND.EX P4, PT, R83, RZ, PT, P4 ;  /* 0x000000ff5300720c */ /* 0x000fe20003f85340 */
[----:B------:R-:W-:Y:S01]  /*5670*/  UPLOP3.LUT UP0, UPT, UPT, UPT, UPT, 0x40, 0x4 ;  /* 0x000000000004789c */ /* 0x000fe20003f0e870 */
[----:B------:R-:W-:Y:S01]  /*5680*/  ISETP.NE.AND.EX P2, PT, RZ, UR39, PT, P2 ;  /* 0x00000027ff007c0c */ /* 0x000fe2000bf45320 */
[----:B------:R-:W-:Y:S01]  /*5690*/  UISETP.NE.AND.EX UP1, UPT, UR45, URZ, UPT, UP1 ;  /* 0x000000ff2d00728c */ /* 0x000fe2000bf25310 */
[----:B------:R-:W-:Y:S04]  /*56a0*/  PLOP3.LUT P1, PT, PT, PT, UP2, 0x80, 0x8 ;  /* 0x000000000008781c */ /* 0x000fe80003f2f028 */
[----:B------:R-:W-:Y:S06]  /*56b0*/  @UP2 UPLOP3.LUT UP0, UPT, UPT, UPT, UP1, 0x80, 0x8 ;  /* 0x000000000008289c */ /* 0x000fec0003f0f010 */
[----:B------:R-:W-:Y:S01]  /*56c0*/  PLOP3.LUT P0, PT, PT, PT, UP0, 0x80, 0x8 ;  /* 0x000000000008781c */ /* 0x000fe20003f0f008 */
[----:B------:R-:W-:Y:S01]  /*56d0*/  @!UPT UIADD3 URZ, UPT, UPT, URZ, URZ, URZ ;  /* 0x000000fffffff290 */ /* 0x000fe2000fffe0ff */
[----:B------:R-:W-:Y:S11]  /*56e0*/  BRA.U !UP1, `(.L_x_87) ;  /* 0x0000000109387547 */ /* 0x000ff6000b800000 */
[----:B------:R-:W-:Y:S01]  /*56f0*/  UISETP.NE.U32.AND UP0, UPT, UR38, URZ, UPT ;  /* 0x000000ff2600728c */ /* 0x000fe2000bf05070 */
[----:B------:R-:W-:Y:S02]  /*5700*/  HFMA2 R0, -RZ, RZ, 0, 5.9604644775390625e-08 ;  /* 0x00000001ff007431 */ /* 0x000fe400000001ff */
[----:B------:R-:W-:Y:S01]  /*5710*/  IMAD.MOV.U32 R88, RZ, RZ, 0x1 ;  /* 0x00000001ff587424 */ /* 0x000fe200078e00ff */
[----:B------:R-:W-:Y:S06]  /*5720*/  UISETP.NE.AND.EX UP0, UPT, UR39, URZ, UPT, UP0 ;  /* 0x000000ff2700728c */ /* 0x000fec000bf05300 */
[----:B------:R-:W-:Y:S05]  /*5730*/  PLOP3.LUT P3, PT, PT, PT, UP0, 0x80, 0x8 ;  /* 0x000000000008781c */ /* 0x000fea0003f6f008 */
[----:B------:R-:W1:Y:S01]  /*5740*/  @UP0 LDCU.64 UR6, c[0x0][0x888] ;  /* 0x00011100ff0607ac */ /* 0x000e620008000a00 */
[----:B------:R-:W-:Y:S07]  /*5750*/  @UP0 UIMAD UR4, UR36, UR44, URZ ;  /* 0x0000002c240402a4 */ /* 0x000fee000f8e02ff */
[----:B------:R-:W-:Y:S01]  /*5760*/  @!P3 PRMT R88, R0, 0x7610, R88 ;  /* 0x000076100058b816 */ /* 0x000fe20000000058 */
[----:B-1----:R-:W-:Y:S03]  /*5770*/  @UP0 UIMAD.WIDE UR6, UR4, 0x4, UR6 ;  /* 0x00000004040608a5 */ /* 0x002fe6000f8e0206 */
[----:B------:R-:W1:Y:S03]  /*5780*/  @!UP0 LDCU UR4, c[0x0][0x880] ;  /* 0x00011000ff0487ac */ /* 0x000e660008000800 */
[----:B------:R-:W-:Y:S01]  /*5790*/  IMAD.U32 R2, RZ, RZ, UR6 ;  /* 0x00000006ff027e24 */ /* 0x000fe2000f8e00ff */
[----:B------:R-:W-:Y:S05]  /*57a0*/  MOV R3, UR7 ;  /* 0x0000000700037c02 */ /* 0x000fea0008000f00 */
[----:B-----5:R2:W5:Y:S02]  /*57b0*/  @P3 LDG.E R49, desc[UR46][R2.64] ;  /* 0x0000002e02313981 */ /* 0x020564000c1e1900 */
[----:B-12---:R-:W-:Y:S02]  /*57c0*/  @!P3 IMAD.U32 R49, RZ, RZ, UR4 ;  /* 0x00000004ff31be24 */ /* 0x006fe4000f8e00ff */
.L_x_87:
[----:B------:R-:W-:Y:S05]  /*57d0*/  @!P4 BRA `(.L_x_88) ;  /* 0x000000000020c947 */ /* 0x000fea0003800000 */
[----:B------:R-:W-:Y:S04]  /*57e0*/  ISETP.NE.U32.AND P3, PT, R80, RZ, PT ;  /* 0x000000ff5000720c */ /* 0x000fe80003f65070 */
[----:B------:R-:W-:Y:S11]  /*57f0*/  ISETP.NE.AND.EX P3, PT, R81, RZ, PT, P3 ;  /* 0x000000ff5100720c */ /* 0x000ff60003f65330 */
[----:B------:R-:W-:Y:S02]  /*5800*/  @!UPT UIADD3 URZ, UPT, UPT, URZ, URZ, URZ ;  /* 0x000000fffffff290 */ /* 0x000fe4000fffe0ff */
[----:B------:R-:W1:Y:S01]  /*5810*/  @P3 LDC.64 R2, c[0x0][0x8a8] ;  /* 0x00022a00ff023b82 */ /* 0x000e620000000a00 */
[----:B------:R-:W-:Y:S04]  /*5820*/  @P3 IMAD R0, R82, UR36, RZ ;  /* 0x0000002452003c24 */ /* 0x000fe8000f8e02ff */
[----:B-1----:R-:W-:Y:S05]  /*5830*/  @P3 IMAD.WIDE R2, R0, 0x4, R2 ;  /* 0x0000000400023825 */ /* 0x002fea00078e0202 */
[----:B-----5:R1:W5:Y:S02]  /*5840*/  @P3 LDG.E R47, desc[UR46][R2.64] ;  /* 0x0000002e022f3981 */ /* 0x020364000c1e1900 */
[----:B-1----:R-:W2:Y:S02]  /*5850*/  @!P3 LDC R47, c[0x0][0x8a0] ;  /* 0x00022800ff2fbb82 */ /* 0x002ea40000000800 */
.L_x_88:
[----:B-----5:R-:W-:Y:S01]  /*5860*/  FSETP.NEU.AND P3, PT, R49, RZ, PT ;  /* 0x000000ff3100720b */ /* 0x020fe20003f6d000 */
[----:B------:R-:W-:Y:S01]  /*5870*/  BSSY B1, `(.L_x_89) ;  /* 0x0000039000017945 */ /* 0x000fe20003800000 */
[----:B------:R-:W-:Y:S01]  /*5880*/  SEL R3, RZ, 0xffffffff, P2 ;  /* 0xffffffffff037807 */ /* 0x000fe20001000000 */
[----:B------:R-:W-:Y:S01]  /*5890*/  IMAD.MOV.U32 R66, RZ, RZ, 0x1 ;  /* 0x00000001ff427424 */ /* 0x000fe200078e00ff */
[----:B------:R-:W-:Y:S01]  /*58a0*/  @P1 LOP3.LUT P2, RZ, R88, 0xff, RZ, 0xc0, !PT ;  /* 0x000000ff58ff1812 */ /* 0x000fe2000784c0ff */
[----:B------:R-:W-:Y:S01]  /*58b0*/  IMAD R48, R45, 0x80, R46 ;  /* 0x000000802d307824 */ /* 0x000fe200078e022e */
[----:B------:R-:W-:Y:S01]  /*58c0*/  @P1 SEL R0, RZ, 0xffffffff, P3 ;  /* 0xffffffffff001807 */ /* 0x000fe20001800000 */
[----:B------:R-:W-:Y:S01]  /*58d0*/  IMAD R106, R101, -0x10, R99 ;  /* 0xfffffff0656a7824 */ /* 0x000fe200078e0263 */
[----:B------:R-:W-:Y:S01]  /*58e0*/  LOP3.LUT R97, R97, 0x1, RZ, 0x3c, !PT ;  /* 0x0000000161617812 */ /* 0x000fe200078e3cff */
[----:B------:R-:W-:Y:S01]  /*58f0*/  IMAD.MOV.U32 R65, RZ, RZ, RZ ;  /* 0x000000ffff417224 */ /* 0x000fe200078e00ff */
[----:B------:R-:W-:Y:S02]  /*5900*/  @P0 SEL R0, R3, R0, !P2 ;  /* 0x0000000003000207 */ /* 0x000fe40005000000 */
[----:B------:R-:W-:Y:S02]  /*5910*/  CS2R R78, SRZ ;  /* 0x00000000004e7805 */ /* 0x000fe4000001ff00 */
[----:B------:R-:W-:Y:S02]  /*5920*/  LEA R64, R45, UR48, 0x3 ;  /* 0x000000302d407c11 */ /* 0x000fe4000f8e18ff */
[----:B------:R-:W-:Y:S02]  /*5930*/  CS2R R76, SRZ ;  /* 0x00000000004c7805 */ /* 0x000fe4000001ff00 */
[----:B------:R-:W-:Y:S02]  /*5940*/  @P1 LOP3.LUT R0, R0, 0x1, RZ, 0xc0, !PT ;  /* 0x0000000100001812 */ /* 0x000fe400078ec0ff */
[----:B------:R-:W-:Y:S02]  /*5950*/  CS2R R70, SRZ ;  /* 0x0000000000467805 */ /* 0x000fe4000001ff00 */
[----:B------:R-:W-:Y:S02]  /*5960*/  PLOP3.LUT P2, PT, PT, PT, UP1, 0x80, 0x8 ;  /* 0x000000000008781c */ /* 0x000fe40003f4f018 */
[----:B------:R-:W-:Y:S02]  /*5970*/  CS2R R68, SRZ ;  /* 0x0000000000447805 */ /* 0x000fe4000001ff00 */
[----:B------:R-:W-:Y:S02]  /*5980*/  ISETP.NE.U32.OR P5, PT, R0, 0x1, !P1 ;  /* 0x000000010000780c */ /* 0x000fe40004fa5470 */
[----:B------:R-:W-:Y:S02]  /*5990*/  CS2R R62, SRZ ;  /* 0x00000000003e7805 */ /* 0x000fe4000001ff00 */
[----:B------:R-:W-:Y:S02]  /*59a0*/  LOP3.LUT P4, R104, R88, 0xff, RZ, 0xc0, !PT ;  /* 0x000000ff58687812 */ /* 0x000fe4000788c0ff */
[----:B------:R-:W-:Y:S02]  /*59b0*/  CS2R R60, SRZ ;  /* 0x00000000003c7805 */ /* 0x000fe4000001ff00 */
[----:B------:R-:W-:Y:S02]  /*59c0*/  SEL R2, RZ, 0xffffffff, P3 ;  /* 0xffffffffff027807 */ /* 0x000fe40001800000 */
[----:B------:R-:W-:Y:S02]  /*59d0*/  CS2R R58, SRZ ;  /* 0x00000000003a7805 */ /* 0x000fe4000001ff00 */
[----:B------:R-:W-:Y:S02]  /*59e0*/  P2R R107, PR, RZ, 0x20 ;  /* 0x00000020ff6b7803 */ /* 0x000fe40000000000 */
[----:B------:R-:W-:Y:S02]  /*59f0*/  CS2R R56, SRZ ;  /* 0x0000000000387805 */ /* 0x000fe4000001ff00 */
[----:B------:R-:W-:Y:S02]  /*5a00*/  @P2 SEL R2, R3, R2, !P4 ;  /* 0x0000000203022207 */ /* 0x000fe40006000000 */
[----:B------:R-:W-:Y:S02]  /*5a10*/  @P5 SHF.L.U32 R0, R97, 0x1f, RZ ;  /* 0x0000001f61005819 */ /* 0x000fe400000006ff */
[----:B------:R-:W-:Y:S02]  /*5a20*/  LOP3.LUT R2, R2, 0x1, RZ, 0xc0, !PT ;  /* 0x0000000102027812 */ /* 0x000fe400078ec0ff */
[----:B------:R1:W3:Y:S02]  /*5a30*/  @P5 SYNCS.PHASECHK.TRANS64.TRYWAIT P1, [UR48+0x30], R0 ;  /* 0x00003000ff0055a7 */ /* 0x0002e40008021130 */
[----:B------:R-:W-:Y:S04]  /*5a40*/  ISETP.NE.U32.AND P2, PT, R2, 0x1, PT ;  /* 0x000000010200780c */ /* 0x000fe80003f45070 */
[----:B------:R-:W-:Y:S02]  /*5a50*/  P2R R67, PR, RZ, 0x4 ;  /* 0x00000004ff437803 */ /* 0x000fe40000000000 */
[----:B-1----:R-:W-:Y:S04]  /*5a60*/  SHF.L.U32 R0, R96, 0x1f, RZ ;  /* 0x0000001f60007819 */ /* 0x002fe800000006ff */
[----:B------:R1:W4:Y:S01]  /*5a70*/  SYNCS.PHASECHK.TRANS64.TRYWAIT P0, [R64+URZ+0xa0], R0 ;  /* 0x0000a000400075a7 */ /* 0x00032200080011ff */
[----:B---3--:R-:W-:Y:S01]  /*5a80*/  @P5 SEL R66, RZ, 0x1, !P1 ;  /* 0x00000001ff425807 */ /* 0x008fe20004800000 */
[----:B-1----:R-:W-:Y:S06]  /*5a90*/  @!P5 BRA `(.L_x_90) ;  /* 0x000000000058d947 */ /* 0x002fec0003800000 */
[----:B------:R-:W-:Y:S01]  /*5aa0*/  IMAD.MOV.U32 R79, RZ, RZ, RZ ;  /* 0x000000ffff4f7224 */ /* 0x000fe200078e00ff */
[----:B------:R-:W-:Y:S01]  /*5ab0*/  ISETP.NE.AND P1, PT, R66, RZ, PT ;  /* 0x000000ff4200720c */ /* 0x000fe20003f25270 */
[----:B------:R-:W-:Y:S01]  /*5ac0*/  BSSY B0, `(.L_x_91) ;  /* 0x000000c000007945 */ /* 0x000fe20003800000 */
[----:B------:R-:W-:Y:S02]  /*5ad0*/  CS2R R58, SRZ ;  /* 0x00000000003a7805 */ /* 0x000fe4000001ff00 */
[----:B------:R-:W-:Y:S02]  /*5ae0*/  CS2R R56, SRZ ;  /* 0x0000000000387805 */ /* 0x000fe4000001ff00 */
[----:B------:R-:W-:Y:S02]  /*5af0*/  CS2R R62, SRZ ;  /* 0x00000000003e7805 */ /* 0x000fe4000001ff00 */
[----:B------:R-:W-:Y:S02]  /*5b00*/  CS2R R60, SRZ ;  /* 0x00000000003c7805 */ /* 0x000fe4000001ff00 */
[----:B------:R-:W-:Y:S02]  /*5b10*/  CS2R R70, SRZ ;  /* 0x0000000000467805 */ /* 0x000fe4000001ff00 */
[----:B------:R-:W-:Y:S02]  /*5b20*/  CS2R R68, SRZ ;  /* 0x0000000000447805 */ /* 0x000fe4000001ff00 */
[----:B------:R-:W-:Y:S01]  /*5b30*/  CS2R R76, SRZ ;  /* 0x00000000004c7805 */ /* 0x000fe2000001ff00 */
[----:B------:R-:W-:Y:S06]  /*5b40*/  @P1 BRA `(.L_x_92) ;  /* 0x00000000000c1947 */ /* 0x000fec0003800000 */
[----:B------:R-:W-:Y:S04]  /*5b50*/  SHF.L.U32 R3, R97, 0x1f, RZ ;  /* 0x0000001f61037819 */ /* 0x000fe800000006ff */
[----:B------:R-:W1:Y:S02]  /*5b60*/  SYNCS.PHASECHK.TRANS64.TRYWAIT P1, [UR48+0x30], R3 ;  /* 0x00003003ff0075a7 */ /* 0x000e640008021130 */
[----:B-1----:R-:W-:Y:S05]  /*5b70*/  @!P1 BRA `(.L_x_93) ;  /* 0x0000003c004c9947 */ /* 0x002fea0003800000 */
.L_x_92:
[----:B------:R-:W-:Y:S05]  /*5b80*/  BSYNC B0 ;  /* 0x0000000000007941 */ /* 0x000fea0003800000 */
.L_x_91:
[----:B------:R-:W-:Y:S01]  /*5b90*/  ISETP.NE.AND P1, PT, R67, RZ, PT ;  /* 0x000000ff4300720c */ /* 0x000fe20003f25270 */
[----:B------:R-:W-:Y:S11]  /*5ba0*/  HFMA2 R65, -RZ, RZ, 0, 5.9604644775390625e-08 ;  /* 0x00000001ff417431 */ /* 0x000ff600000001ff */
[----:B------:R-:W-:Y:S01]  /*5bb0*/  @!UPT UIADD3 URZ, UPT, UPT, URZ, URZ, URZ ;  /* 0x000000fffffff290 */ /* 0x000fe2000fffe0ff */
[----:B------:R3:W1:Y:S04]  /*5bc0*/  @P1 LDS.128 R56, [R100] ;  /* 0x0000000064381984 */ /* 0x0006680000000c00 */
[----:B------:R3:W1:Y:S04]  /*5bd0*/  @P1 LDS.128 R60, [R99+0x10] ;  /* 0x00001000633c1984 */ /* 0x0006680000000c00 */
[----:B------:R3:W1:Y:S04]  /*5be0*/  @P1 LDS.128 R68, [R98+0x20] ;  /* 0x0000200062441984 */ /* 0x0006680000000c00 */
[----:B------:R3:W1:Y:S02]  /*5bf0*/  @P1 LDS.128 R76, [R106+0x30] ;  /* 0x000030006a4c1984 */ /* 0x0006640000000c00 */
.L_x_90:
[----:B------:R-:W-:Y:S05]  /*5c00*/  BSYNC B1 ;  /* 0x0000000000017941 */ /* 0x000fea0003800000 */
.L_x_89:
[----:B-1----:R-:W-:Y:S04]  /*5c10*/  SHF.R.U32.HI R2, RZ, 0x15, R48 ;  /* 0x00000015ff027819 */ /* 0x002fe80000011630 */
[----:B------:R-:W-:Y:S01]  /*5c20*/  LOP3.LUT P1, RZ, R2, 0x3, R92, 0x48, !PT ;  /* 0x0000000302ff7812 */ /* 0x000fe2000782485c */
[----:B------:R-:W-:Y:S01]  /*5c30*/  @!UPT UIADD3 URZ, UPT, UPT, URZ, URZ, URZ ;  /* 0x000000fffffff290 */ /* 0x000fe2000fffe0ff */
[----:B----4-:R-:W-:Y:S11]  /*5c40*/  @P0 BRA `(.L_x_94) ;  /* 0x0000000000080947 */ /* 0x010ff60003800000 */
[----:B------:R-:W1:Y:S02]  /*5c50*/  SYNCS.PHASECHK.TRANS64.TRYWAIT P0, [R64+URZ+0xa0], R0 ;  /* 0x0000a000400075a7 */ /* 0x000e6400080011ff */
[----:B-1----:R-:W-:Y:S05]  /*5c60*/  @!P0 BRA `(.L_x_95) ;  /* 0x0000003c00288947 */ /* 0x002fea0003800000 */
.L_x_94:
[----:B------:R-:W-:Y:S05]  /*5c70*/  @!P1 BRA `(.L_x_96) ;  /* 0x0000000000409947 */ /* 0x000fea0003800000 */
[----:B------:R-:W4:Y:S01]  /*5c80*/  LDCU.64 UR8, c[0x4][0x70] ;  /* 0x01000e00ff0877ac */ /* 0x000f220008000a00 */
[----:B------:R-:W-:Y:S01]  /*5c90*/  MOV R3, 0x0 ;  /* 0x0000000000037802 */ /* 0x000fe20000000f00 */
[----:B------:R-:W-:Y:S02]  /*5ca0*/  HFMA2 R12, -RZ, RZ, 0, 5.9604644775390625e-08 ;  /* 0x00000001ff0c7431 */ /* 0x000fe400000001ff */
[----:B------:R-:W-:Y:S02]  /*5cb0*/  IMAD.MOV.U32 R8, RZ, RZ, 0x192 ;  /* 0x00000192ff087424 */ /* 0x000fe400078e00ff */
[----:B------:R-:W-:Y:S01]  /*5cc0*/  IMAD.MOV.U32 R13, RZ, RZ, RZ ;  /* 0x000000ffff0d7224 */ /* 0x000fe200078e00ff */
[----:B------:R-:W5:Y:S01]  /*5cd0*/  LDCU.64 UR6, c[0x4][0x78] ;  /* 0x01000f00ff0677ac */ /* 0x000f620008000a00 */
[----:B------:R-:W1:Y:S01]  /*5ce0*/  LDC.64 R2, c[0x4][R3] ;  /* 0x0100000003027b82 */ /* 0x000e620000000a00 */
[----:B------:R-:W2:Y:S01]  /*5cf0*/  LDCU.64 UR4, c[0x4][0x10] ;  /* 0x01000200ff0477ac */ /* 0x000ea20008000a00 */
[----:B----4-:R-:W-:Y:S01]  /*5d00*/  MOV R5, UR9 ;  /* 0x0000000900057c02 */ /* 0x010fe20008000f00 */
[----:B------:R-:W-:Y:S01]  /*5d10*/  IMAD.U32 R4, RZ, RZ, UR8 ;  /* 0x00000008ff047e24 */ /* 0x000fe2000f8e00ff */
[----:B-----5:R-:W-:Y:S01]  /*5d20*/  MOV R7, UR7 ;  /* 0x0000000700077c02 */ /* 0x020fe20008000f00 */
[----:B------:R-:W-:Y:S01]  /*5d30*/  IMAD.U32 R6, RZ, RZ, UR6 ;  /* 0x00000006ff067e24 */ /* 0x000fe2000f8e00ff */
[----:B--2---:R-:W-:Y:S01]  /*5d40*/  MOV R11, UR5 ;  /* 0x00000005000b7c02 */ /* 0x004fe20008000f00 */
[----:B------:R-:W-:Y:S02]  /*5d50*/  IMAD.U32 R10, RZ, RZ, UR4 ;  /* 0x00000004ff0a7e24 */ /* 0x000fe4000f8e00ff */
[----:B------:R-:W-:Y:S07]  /*5d60*/  LEPC R20, `(.L_x_96) ;  /* 0x000000001014794e */ /* 0x000fee0000000000 */
[----:B-1-3--:R-:W-:Y:S05]  /*5d70*/  CALL.ABS.NOINC R2 ;  /* 0x0000000002007343 */ /* 0x00afea0003c00000 */
.L_x_96:
[----:B------:R-:W-:Y:S01]  /*5d80*/  SHF.L.U32 R50, R56, 0x10, RZ ;  /* 0x0000001038327819 */ /* 0x000fe200000006ff */
[----:B------:R-:W-:Y:S05]  /*5d90*/  WARPSYNC.ALL ;  /* 0x0000000000007948 */ /* 0x000fea0003800000 */
[----:B------:R-:W-:Y:S01]  /*5da0*/  R2UR UR4, R48 ;  /* 0x00000000300472ca */ /* 0x000fe200000e0000 */
[----:B------:R-:W-:Y:S01]  /*5db0*/  BSSY.RECONVERGENT B0, `(.L_x_97) ;  /* 0x0000088000007945 */ /* 0x000fe20003800200 */
[----:B------:R-:W-:Y:S02]  /*5dc0*/  LOP3.LUT R51, R56, 0xffff0000, RZ, 0xc0, !PT ;  /* 0xffff000038337812 */ /* 0x000fe400078ec0ff */
[----:B------:R-:W-:Y:S02]  /*5dd0*/  SHF.L.U32 R52, R57, 0x10, RZ ;  /* 0x0000001039347819 */ /* 0x000fe400000006ff */
[----:B------:R-:W-:Y:S07]  /*5de0*/  ISETP.NE.AND P0, PT, R102, RZ, PT ;  /* 0x000000ff6600720c */ /* 0x000fee0003f05270 */
[----:B------:R-:W1:Y:S02]  /*5df0*/  LDTM.x32 R4, tmem[UR4] ;  /* 0x00000004000479ee */ /* 0x000e6400082c0000 */
[C---:B-12---:R-:W-:Y:S01]  /*5e00*/  FMUL R0, R47.reuse, R4 ;  /* 0x000000042f007220 */ /* 0x046fe20000400000 */
[C---:B------:R-:W-:Y:S01]  /*5e10*/  FMUL R2, R47.reuse, R5 ;  /* 0x000000052f027220 */ /* 0x040fe20000400000 */
[C---:B------:R-:W-:Y:S01]  /*5e20*/  FMUL R4, R47.reuse, R8 ;  /* 0x000000082f047220 */ /* 0x040fe20000400000 */
[C---:B------:R-:W-:Y:S01]  /*5e30*/  FMUL R3, R47.reuse, R6 ;  /* 0x000000062f037220 */ /* 0x040fe20000400000 */
[C---:B------:R-:W-:Y:S01]  /*5e40*/  FMUL R5, R47.reuse, R9 ;  /* 0x000000092f057220 */ /* 0x040fe20000400000 */
[C---:B------:R-:W-:Y:S01]  /*5e50*/  FMUL R8, R47.reuse, R12 ;  /* 0x0000000c2f087220 */ /* 0x040fe20000400000 */
[C---:B------:R-:W-:Y:S01]  /*5e60*/  FMUL R6, R47.reuse, R10 ;  /* 0x0000000a2f067220 */ /* 0x040fe20000400000 */
[C---:B------:R-:W-:Y:S01]  /*5e70*/  FMUL R9, R47.reuse, R13 ;  /* 0x0000000d2f097220 */ /* 0x040fe20000400000 */
[----:B------:R-:W-:Y:S01]  /*5e80*/  FMUL R12, R47, R16 ;  /* 0x000000102f0c7220 */ /* 0x000fe20000400000 */
[----:B------:R-:W-:Y:S01]  /*5e90*/  FFMA R0, R49, R50, R0 ;  /* 0x0000003231007223 */ /* 0x000fe20000000000 */
[C---:B------:R-:W-:Y:S01]  /*5ea0*/  FMUL R10, R47.reuse, R14 ;  /* 0x0000000e2f0a7220 */ /* 0x040fe20000400000 */
[C---:B------:R-:W-:Y:S01]  /*5eb0*/  FMUL R13, R47.reuse, R17 ;  /* 0x000000112f0d7220 */ /* 0x040fe20000400000 */
[----:B------:R-:W-:Y:S01]  /*5ec0*/  FMUL R16, R47, R20 ;  /* 0x000000142f107220 */ /* 0x000fe20000400000 */
[----:B------:R-:W-:Y:S01]  /*5ed0*/  FFMA R2, R49, R51, R2 ;  /* 0x0000003331027223 */ /* 0x000fe20000000002 */
[C---:B------:R-:W-:Y:S01]  /*5ee0*/  FMUL R14, R47.reuse, R18 ;  /* 0x000000122f0e7220 */ /* 0x040fe20000400000 */
        /* <DEDUP_REMOVED lines=8> */
[----:B------:R-:W-:Y:S01]  /*5f70*/  LOP3.LUT R32, R57, 0xffff0000, RZ, 0xc0, !PT ;  /* 0xffff000039207812 */ /* 0x000fe200078ec0ff */
[C---:B------:R-:W-:Y:S01]  /*5f80*/  FMUL R26, R47.reuse, R30 ;  /* 0x0000001e2f1a7220 */ /* 0x040fe20000400000 */
[----:B------:R-:W-:Y:S01]  /*5f90*/  FMUL R29, R47, R33 ;  /* 0x000000212f1d7220 */ /* 0x000fe20000400000 */
[----:B------:R-:W-:Y:S01]  /*5fa0*/  SHF.L.U32 R33, R58, 0x10, RZ ;  /* 0x000000103a217819 */ /* 0x000fe200000006ff */
[----:B------:R-:W-:Y:S01]  /*5fb0*/  FFMA R3, R49, R52, R3 ;  /* 0x0000003431037223 */ /* 0x000fe20000000003 */
[----:B------:R-:W-:Y:S01]  /*5fc0*/  F2FP.BF16.F32.PACK_AB R52, R2, R0 ;  /* 0x000000000234723e */ /* 0x000fe200000010ff */
[----:B------:R-:W-:Y:S01]  /*5fd0*/  FMUL R7, R47, R7 ;  /* 0x000000072f077220 */ /* 0x000fe20000400000 */
[----:B------:R-:W-:Y:S01]  /*5fe0*/  SHF.L.U32 R0, R59, 0x10, RZ ;  /* 0x000000103b007819 */ /* 0x000fe200000006ff */
[----:B------:R-:W-:Y:S01]  /*5ff0*/  FMUL R30, R47, R34 ;  /* 0x000000222f1e7220 */ /* 0x000fe20000400000 */
[----:B------:R-:W-:Y:S01]  /*6000*/  LOP3.LUT R34, R58, 0xffff0000, RZ, 0xc0, !PT ;  /* 0xffff00003a227812 */ /* 0x000fe200078ec0ff */
[----:B------:R-:W-:Y:S01]  /*6010*/  FFMA R7, R49, R32, R7 ;  /* 0x0000002031077223 */ /* 0x000fe20000000007 */
[----:B------:R-:W-:Y:S01]  /*6020*/  LOP3.LUT R2, R59, 0xffff0000, RZ, 0xc0, !PT ;  /* 0xffff00003b027812 */ /* 0x000fe200078ec0ff */
[----:B------:R-:W-:Y:S01]  /*6030*/  FFMA R4, R49, R33, R4 ;  /* 0x0000002131047223 */ /* 0x000fe20000000004 */
[----:B------:R-:W-:Y:S01]  /*6040*/  FMUL R11, R47, R11 ;  /* 0x0000000b2f0b7220 */ /* 0x000fe20000400000 */
[----:B------:R-:W-:Y:S01]  /*6050*/  FFMA R5, R49, R34, R5 ;  /* 0x0000002231057223 */ /* 0x000fe20000000005 */
[----:B------:R-:W-:Y:S01]  /*6060*/  F2FP.BF16.F32.PACK_AB R53, R7, R3 ;  /* 0x000000030735723e */ /* 0x000fe200000010ff */
[C---:B------:R-:W-:Y:S01]  /*6070*/  FFMA R6, R49.reuse, R0, R6 ;  /* 0x0000000031067223 */ /* 0x040fe20000000006 */
[C---:B------:R-:W-:Y:S01]  /*6080*/  SHF.L.U32 R0, R60.reuse, 0x10, RZ ;  /* 0x000000103c007819 */ /* 0x040fe200000006ff */
[----:B------:R-:W-:Y:S01]  /*6090*/  FFMA R11, R49, R2, R11 ;  /* 0x00000002310b7223 */ /* 0x000fe2000000000b */
[----:B------:R-:W-:Y:S01]  /*60a0*/  LOP3.LUT R2, R60, 0xffff0000, RZ, 0xc0, !PT ;  /* 0xffff00003c027812 */ /* 0x000fe200078ec0ff */
[----:B------:R-:W-:Y:S01]  /*60b0*/  FMUL R15, R47, R15 ;  /* 0x0000000f2f0f7220 */ /* 0x000fe20000400000 */
[----:B------:R-:W-:Y:S01]  /*60c0*/  SHF.L.U32 R3, R61, 0x10, RZ ;  /* 0x000000103d037819 */ /* 0x000fe200000006ff */
[----:B------:R-:W-:Y:S01]  /*60d0*/  FFMA R8, R49, R0, R8 ;  /* 0x0000000031087223 */ /* 0x000fe20000000008 */
[----:B------:R-:W-:Y:S01]  /*60e0*/  LOP3.LUT R0, R61, 0xffff0000, RZ, 0xc0, !PT ;  /* 0xffff00003d007812 */ /* 0x000fe200078ec0ff */
[C---:B------:R-:W-:Y:S01]  /*60f0*/  FFMA R9, R49.reuse, R2, R9 ;  /* 0x0000000231097223 */ /* 0x040fe20000000009 */
[C---:B------:R-:W-:Y:S01]  /*6100*/  SHF.L.U32 R2, R62.reuse, 0x10, RZ ;  /* 0x000000103e027819 */ /* 0x040fe200000006ff */
[----:B------:R-:W-:Y:S01]  /*6110*/  FFMA R10, R49, R3, R10 ;  /* 0x00000003310a7223 */ /* 0x000fe2000000000a */
[----:B------:R-:W-:Y:S01]  /*6120*/  SHF.L.U32 R3, R63, 0x10, RZ ;  /* 0x000000103f037819 */ /* 0x000fe200000006ff */
[C---:B------:R-:W-:Y:S01]  /*6130*/  FFMA R15, R49.reuse, R0, R15 ;  /* 0x00000000310f7223 */ /* 0x040fe2000000000f */
[----:B------:R-:W-:Y:S01]  /*6140*/  LOP3.LUT R0, R62, 0xffff0000, RZ, 0xc0, !PT ;  /* 0xffff00003e007812 */ /* 0x000fe200078ec0ff */
[----:B------:R-:W-:Y:S01]  /*6150*/  FFMA R12, R49, R2, R12 ;  /* 0x00000002310c7223 */ /* 0x000fe2000000000c */
[C---:B------:R-:W-:Y:S01]  /*6160*/  SHF.L.U32 R2, R68.reuse, 0x10, RZ ;  /* 0x0000001044027819 */ /* 0x040fe200000006ff */
[----:B------:R-:W-:Y:S01]  /*6170*/  FMUL R19, R47, R19 ;  /* 0x000000132f137220 */ /* 0x000fe20000400000 */
[----:B------:R-:W-:Y:S01]  /*6180*/  F2FP.BF16.F32.PACK_AB R54, R5, R4 ;  /* 0x000000040536723e */ /* 0x000fe200000010ff */
[----:B------:R-:W-:Y:S01]  /*6190*/  FFMA R13, R49, R0, R13 ;  /* 0x00000000310d7223 */ /* 0x000fe2000000000d */
[----:B------:R-:W-:Y:S01]  /*61a0*/  LOP3.LUT R0, R63, 0xffff0000, RZ, 0xc0, !PT ;  /* 0xffff00003f007812 */ /* 0x000fe200078ec0ff */
[----:B------:R-:W-:Y:S01]  /*61b0*/  FFMA R14, R49, R3, R14 ;  /* 0x00000003310e7223 */ /* 0x000fe2000000000e */
[----:B------:R-:W-:Y:S01]  /*61c0*/  LOP3.LUT R3, R68, 0xffff0000, RZ, 0xc0, !PT ;  /* 0xffff000044037812 */ /* 0x000fe200078ec0ff */
[----:B------:R-:W-:Y:S01]  /*61d0*/  FMUL R23, R47, R23 ;  /* 0x000000172f177220 */ /* 0x000fe20000400000 */
[----:B------:R-:W-:Y:S01]  /*61e0*/  F2FP.BF16.F32.PACK_AB R55, R11, R6 ;  /* 0x000000060b37723e */ /* 0x000fe200000010ff */
[----:B------:R-:W-:Y:S01]  /*61f0*/  FFMA R19, R49, R0, R19 ;  /* 0x0000000031137223 */ /* 0x000fe20000000013 */
[----:B------:R-:W-:Y:S01]  /*6200*/  SHF.L.U32 R0, R69, 0x10, RZ ;  /* 0x0000001045007819 */ /* 0x000fe200000006ff */
[----:B------:R-:W-:Y:S01]  /*6210*/  FFMA R16, R49, R2, R16 ;  /* 0x0000000231107223 */ /* 0x000fe20000000010 */
[----:B------:R-:W-:Y:S01]  /*6220*/  LOP3.LUT R2, R69, 0xffff0000, RZ, 0xc0, !PT ;  /* 0xffff000045027812 */ /* 0x000fe200078ec0ff */
[----:B------:R-:W-:Y:S01]  /*6230*/  FFMA R17, R49, R3, R17 ;  /* 0x0000000331117223 */ /* 0x000fe20000000011 */
[----:B------:R-:W-:Y:S01]  /*6240*/  SHF.L.U32 R3, R71, 0x10, RZ ;  /* 0x0000001047037819 */ /* 0x000fe200000006ff */
[----:B------:R-:W-:Y:S01]  /*6250*/  FFMA R18, R49, R0, R18 ;  /* 0x0000000031127223 */ /* 0x000fe20000000012 */
[C---:B------:R-:W-:Y:S01]  /*6260*/  SHF.L.U32 R0, R70.reuse, 0x10, RZ ;  /* 0x0000001046007819 */ /* 0x040fe200000006ff */
[----:B------:R1:W-:Y:S01]  /*6270*/  STS.128 [R100], R52 ;  /* 0x0000003464007388 */ /* 0x0003e20000000c00 */
[----:B------:R-:W-:Y:S01]  /*6280*/  F2FP.BF16.F32.PACK_AB R8, R9, R8 ;  /* 0x000000080908723e */ /* 0x000fe200000010ff */
[C---:B------:R-:W-:Y:S01]  /*6290*/  FFMA R23, R49.reuse, R2, R23 ;  /* 0x0000000231177223 */ /* 0x040fe20000000017 */
[----:B------:R-:W-:Y:S01]  /*62a0*/  LOP3.LUT R2, R70, 0xffff0000, RZ, 0xc0, !PT ;  /* 0xffff000046027812 */ /* 0x000fe200078ec0ff */
[----:B------:R-:W-:Y:S01]  /*62b0*/  FFMA R20, R49, R0, R20 ;  /* 0x0000000031147223 */ /* 0x000fe20000000014 */
[----:B------:R-:W-:Y:S01]  /*62c0*/  LOP3.LUT R0, R71, 0xffff0000, RZ, 0xc0, !PT ;  /* 0xffff000047007812 */ /* 0x000fe200078ec0ff */
[----:B------:R-:W-:Y:S01]  /*62d0*/  FMUL R27, R47, R27 ;  /* 0x0000001b2f1b7220 */ /* 0x000fe20000400000 */
[----:B------:R-:W-:Y:S01]  /*62e0*/  F2FP.BF16.F32.PACK_AB R9, R15, R10 ;  /* 0x0000000a0f09723e */ /* 0x000fe200000010ff */
[C---:B------:R-:W-:Y:S01]  /*62f0*/  FFMA R21, R49.reuse, R2, R21 ;  /* 0x0000000231157223 */ /* 0x040fe20000000015 */
[C---:B------:R-:W-:Y:S01]  /*6300*/  FFMA R22, R49.reuse, R3, R22 ;  /* 0x0000000331167223 */ /* 0x040fe20000000016 */
[----:B------:R-:W-:Y:S01]  /*6310*/  FFMA R27, R49, R0, R27 ;  /* 0x00000000311b7223 */ /* 0x000fe2000000001b */
[C---:B------:R-:W-:Y:S01]  /*6320*/  SHF.L.U32 R2, R76.reuse, 0x10, RZ ;  /* 0x000000104c027819 */ /* 0x040fe200000006ff */
[C---:B------:R-:W-:Y:S01]  /*6330*/  FMUL R31, R47.reuse, R31 ;  /* 0x0000001f2f1f7220 */ /* 0x040fe20000400000 */
[----:B------:R-:W-:Y:S01]  /*6340*/  LOP3.LUT R0, R76, 0xffff0000, RZ, 0xc0, !PT ;  /* 0xffff00004c007812 */ /* 0x000fe200078ec0ff */
[----:B------:R-:W-:Y:S01]  /*6350*/  FMUL R35, R47, R35 ;  /* 0x000000232f237220 */ /* 0x000fe20000400000 */
[----:B------:R-:W-:Y:S01]  /*6360*/  SHF.L.U32 R3, R77, 0x10, RZ ;  /* 0x000000104d037819 */ /* 0x000fe200000006ff */
[----:B------:R-:W-:Y:S01]  /*6370*/  FFMA R24, R49, R2, R24 ;  /* 0x0000000231187223 */ /* 0x000fe20000000018 */
[----:B------:R-:W-:Y:S01]  /*6380*/  F2FP.BF16.F32.PACK_AB R10, R13, R12 ;  /* 0x0000000c0d0a723e */ /* 0x000fe200000010ff */
[----:B------:R-:W-:Y:S01]  /*6390*/  FFMA R25, R49, R0, R25 ;  /* 0x0000000031197223 */ /* 0x000fe20000000019 */
[----:B------:R-:W-:Y:S01]  /*63a0*/  F2FP.BF16.F32.PACK_AB R11, R19, R14 ;  /* 0x0000000e130b723e */ /* 0x000fe200000010ff */
[----:B------:R-:W-:Y:S01]  /*63b0*/  FFMA R26, R49, R3, R26 ;  /* 0x00000003311a7223 */ /* 0x000fe2000000001a */
[----:B------:R-:W-:Y:S02]  /*63c0*/  LOP3.LUT R0, R77, 0xffff0000, RZ, 0xc0, !PT ;  /* 0xffff00004d007812 */ /* 0x000fe400078ec0ff */
[C---:B------:R-:W-:Y:S01]  /*63d0*/  SHF.L.U32 R2, R78.reuse, 0x10, RZ ;  /* 0x000000104e027819 */ /* 0x040fe200000006ff */
[----:B------:R1:W-:Y:S01]  /*63e0*/  STS.128 [R99+0x10], R8 ;  /* 0x0000100863007388 */ /* 0x0003e20000000c00 */
[----:B------:R-:W-:Y:S01]  /*63f0*/  LOP3.LUT R3, R78, 0xffff0000, RZ, 0xc0, !PT ;  /* 0xffff00004e037812 */ /* 0x000fe200078ec0ff */
[----:B------:R-:W-:Y:S01]  /*6400*/  FFMA R31, R49, R0, R31 ;  /* 0x00000000311f7223 */ /* 0x000fe2000000001f */
[----:B------:R-:W-:Y:S01]  /*6410*/  SHF.L.U32 R4, R79, 0x10, RZ ;  /* 0x000000104f047819 */ /* 0x000fe200000006ff */
[----:B------:R-:W-:Y:S01]  /*6420*/  FFMA R28, R49, R2, R28 ;  /* 0x00000002311c7223 */ /* 0x000fe2000000001c */
[----:B------:R-:W-:Y:S01]  /*6430*/  F2FP.BF16.F32.PACK_AB R16, R17, R16 ;  /* 0x000000101110723e */ /* 0x000fe200000010ff */
[----:B------:R-:W-:Y:S01]  /*6440*/  FFMA R29, R49, R3, R29 ;  /* 0x00000003311d7223 */ /* 0x000fe2000000001d */
[----:B------:R-:W-:Y:S01]  /*6450*/  LOP3.LUT R5, R79, 0xffff0000, RZ, 0xc0, !PT ;  /* 0xffff00004f057812 */ /* 0x000fe200078ec0ff */
[----:B------:R-:W-:Y:S01]  /*6460*/  FFMA R30, R49, R4, R30 ;  /* 0x00000004311e7223 */ /* 0x000fe2000000001e */
[----:B------:R-:W-:Y:S02]  /*6470*/  F2FP.BF16.F32.PACK_AB R17, R23, R18 ;  /* 0x000000121711723e */ /* 0x000fe400000010ff */
[----:B------:R-:W-:Y:S01]  /*6480*/  F2FP.BF16.F32.PACK_AB R18, R21, R20 ;  /* 0x000000141512723e */ /* 0x000fe200000010ff */
[----:B------:R-:W-:Y:S01]  /*6490*/  FFMA R35, R49, R5, R35 ;  /* 0x0000000531237223 */ /* 0x000fe20000000023 */
[----:B------:R-:W-:Y:S02]  /*64a0*/  F2FP.BF16.F32.PACK_AB R19, R27, R22 ;  /* 0x000000161b13723e */ /* 0x000fe400000010ff */
[----:B------:R-:W-:Y:S02]  /*64b0*/  F2FP.BF16.F32.PACK_AB R24, R25, R24 ;  /* 0x000000181918723e */ /* 0x000fe400000010ff */
[----:B------:R-:W-:Y:S01]  /*64c0*/  F2FP.BF16.F32.PACK_AB R25, R31, R26 ;  /* 0x0000001a1f19723e */ /* 0x000fe200000010ff */
[----:B------:R1:W-:Y:S01]  /*64d0*/  STS.128 [R98+0x20], R16 ;  /* 0x0000201062007388 */ /* 0x0003e20000000c00 */
[----:B------:R-:W-:Y:S02]  /*64e0*/  F2FP.BF16.F32.PACK_AB R26, R29, R28 ;  /* 0x0000001c1d1a723e */ /* 0x000fe400000010ff */
[----:B------:R-:W-:Y:S05]  /*64f0*/  F2FP.BF16.F32.PACK_AB R27, R35, R30 ;  /* 0x0000001e231b723e */ /* 0x000fea00000010ff */
[----:B------:R1:W-:Y:S01]  /*6500*/  STS.128 [R106+0x30], R24 ;  /* 0x000030186a007388 */ /* 0x0003e20000000c00 */
[----:B------:R-:W-:Y:S01]  /*6510*/  @!PT LDS RZ, [RZ] ;  /* 0x00000000fffff984 */ /* 0x000fe20000000800 */
[----:B------:R-:W-:Y:S01]  /*6520*/  @!PT LDS RZ, [RZ] ;  /* 0x00000000fffff984 */ /* 0x000fe20000000800 */
[----:B------:R-:W-:Y:S01]  /*6530*/  @!PT LDS RZ, [RZ] ;  /* 0x00000000fffff984 */ /* 0x000fe20000000800 */
[----:B------:R-:W-:Y:S01]  /*6540*/  @!PT LDS RZ, [RZ] ;  /* 0x00000000fffff984 */ /* 0x000fe20000000800 */
[----:B------:R2:W-:Y:S07]  /*6550*/  MEMBAR.ALL.CTA ;  /* 0x0000000000007992 */ /* 0x0005ee0000008000 */
[----:B--2---:R-:W2:Y:S02]  /*6560*/  FENCE.VIEW.ASYNC.S ;  /* 0x00000000000073c6 */ /* 0x004ea40000000000 */
[----:B--2---:R-:W-:Y:S06]  /*6570*/  BAR.SYNC.DEFER_BLOCKING 0x1, 0x80 ;  /* 0x0042000000007b1d */ /* 0x004fec0000010000 */
[----:B------:R-:W-:Y:S05]  /*6580*/  @P0 BRA `(.L_x_98) ;  /* 0x0000000000280947 */ /* 0x000fea0003800000 */
[----:B------:R-:W-:Y:S02]  /*6590*/  UIADD3 UR4, UPT, UPT, UR48, 0x200, URZ ;  /* 0x0000020030047890 */ /* 0x000fe4000fffe0ff */
[----:B------:R-:W-:Y:S01]  /*65a0*/  UIADD3 UR6, UP0, UPT, UR52, 0x680, URZ ;  /* 0x0000068034067890 */ /* 0x000fe2000ff1e0ff */
[----:B------:R-:W-:Y:S03]  /*65b0*/  UMOV UR43, UR36 ;  /* 0x00000024002b7c82 */ /* 0x000fe60008000000 */
[----:B------:R-:W-:Y:S01]  /*65c0*/  MOV R93, UR4 ;  /* 0x00000004005d7c02 */ /* 0x000fe20008000f00 */
[----:B------:R-:W-:Y:S03]  /*65d0*/  UIADD3.X UR7, UPT, UPT, URZ, UR53, URZ, UP0, !UPT ;  /* 0x00000035ff077290 */ /* 0x000fe600087fe4ff */
[----:B------:R-:W-:Y:S11]  /*65e0*/  R2UR UR40, R93 ;  /* 0x000000005d2872ca */ /* 0x000ff600000e0000 */
[----:B------:R-:W-:Y:S02]  /*65f0*/  @!UPT UIADD3 URZ, UPT, UPT, URZ, URZ, URZ ;  /* 0x000000fffffff290 */ /* 0x000fe4000fffe0ff */
[----:B------:R2:W-:Y:S01]  /*6600*/  UTMASTG.3D [UR40], [UR6] ;  /* 0x00000028060073b5 */ /* 0x0005e20008010000 */
[----:B------:R0:W-:Y:S01]  /*6610*/  UTMACMDFLUSH ;  /* 0x00000000000079b7 */ /* 0x0001e20000000000 */
[----:B--2---:R-:W-:Y:S04]  /*6620*/  DEPBAR.LE SB0, 0x1 ;  /* 0x000080400000791a */ /* 0x004fe80000000000 */
.L_x_98:
[----:B------:R-:W-:Y:S05]  /*6630*/  BSYNC.RECONVERGENT B0 ;  /* 0x0000000000007941 */ /* 0x000fea0003800200 */
.L_x_97:
[----:B------:R-:W-:Y:S01]  /*6640*/  BAR.SYNC.DEFER_BLOCKING 0x1, 0x80 ;  /* 0x0042000000007b1d */ /* 0x000fe20000010000 */
[----:B------:R-:W-:Y:S01]  /*6650*/  ISETP.NE.AND P1, PT, R107, RZ, PT ;  /* 0x000000ff6b00720c */ /* 0x000fe20003f25270 */
[----:B------:R-:W-:Y:S01]  /*6660*/  UISETP.NE.AND UP0, UPT, UR49, URZ, UPT ;  /* 0x000000ff3100728c */ /* 0x000fe2000bf05270 */
[----:B------:R-:W-:Y:S11]  /*6670*/  LEA R2, R65, UR48, 0x3 ;  /* 0x0000003041027c11 */ /* 0x000ff6000f8e18ff */
[----:B------:R-:W-:Y:S01]  /*6680*/  @P1 SHF.L.U32 R3, R97, 0x1f, RZ ;  /* 0x0000001f61031819 */ /* 0x000fe200000006ff */
[----:B------:R-:W-:Y:S06]  /*6690*/  BRA.U !UP0, `(.L_x_99) ;  /* 0x0000000108247547 */ /* 0x000fec000b800000 */
[----:B------:R-:W-:Y:S01]  /*66a0*/  IMAD.U32 R4, RZ, RZ, UR51 ;  /* 0x00000033ff047e24 */ /* 0x000fe2000f8e00ff */
[----:B------:R-:W-:Y:S01]  /*66b0*/  MOV R0, UR37 ;  /* 0x0000002500007c02 */ /* 0x000fe20008000f00 */
[----:B------:R-:W-:Y:S03]  /*66c0*/  UIADD3 UR51, UPT, UPT, UR51, 0x1, URZ ;  /* 0x0000000133337890 */ /* 0x000fe6000fffe0ff */
[----:B------:R-:W-:Y:S01]  /*66d0*/  @P1 LEA R4, R4, UR48, 0x3 ;  /* 0x0000003004041c11 */ /* 0x000fe2000f8e18ff */
[----:B------:R-:W-:Y:S04]  /*66e0*/  UISETP.NE.AND UP0, UPT, UR51, 0x4, UPT ;  /* 0x000000043300788c */ /* 0x000fe8000bf05270 */
[----:B------:R-:W-:Y:S01]  /*66f0*/  @P1 VIADD R4, R4, 0x50 ;  /* 0x0000005004041836 */ /* 0x000fe20000000000 */
[----:B------:R-:W-:Y:S04]  /*6700*/  USEL UR51, UR51, URZ, UP0 ;  /* 0x000000ff33337287 */ /* 0x000fe80008000000 */
[----:B------:R-:W-:Y:S04]  /*6710*/  @P1 PRMT R0, R0, 0x654, R4 ;  /* 0x0000065400001816 */ /* 0x000fe80000000004 */
[----:B------:R2:W-:Y:S04]  /*6720*/  @P1 SYNCS.ARRIVE.TRANS64.RED.A1T0 RZ, [R0+URZ], RZ ;  /* 0x000000ff00ff19a7 */ /* 0x0005e800081004ff */
.L_x_99:
[----:B------:R-:W4:Y:S01]  /*6730*/  @P1 SYNCS.PHASECHK.TRANS64.TRYWAIT P0, [R2+URZ+0x30], R3 ;  /* 0x00003003020015a7 */ /* 0x000f2200080011ff */
[----:B------:R-:W-:Y:S01]  /*6740*/  BSSY B1, `(.L_x_100) ;  /* 0x0000016000017945 */ /* 0x000fe20003800000 */
[----:B----4-:R-:W-:Y:S03]  /*6750*/  @P1 SEL R66, RZ, 0x1, !P0 ;  /* 0x00000001ff421807 */ /* 0x010fe60004000000 */
[----:B------:R-:W-:Y:S05]  /*6760*/  @!P1 BRA `(.L_x_101) ;  /* 0x00000000004c9947 */ /* 0x000fea0003800000 */
[----:B------:R-:W-:Y:S01]  /*6770*/  ISETP.NE.AND P0, PT, R66, RZ, PT ;  /* 0x000000ff4200720c */ /* 0x000fe20003f05270 */
[----:B------:R-:W-:Y:S01]  /*6780*/  BSSY B0, `(.L_x_102) ;  /* 0x000000b000007945 */ /* 0x000fe20003800000 */
[----:B------:R-:W-:Y:S11]  /*6790*/  ISETP.NE.AND P1, PT, R67, RZ, PT ;  /* 0x000000ff4300720c */ /* 0x000ff60003f25270 */
[----:B------:R-:W-:Y:S02]  /*67a0*/  @!UPT UIADD3 URZ, UPT, UPT, URZ, URZ, URZ ;  /* 0x000000fffffff290 */ /* 0x000fe4000fffe0ff */
[C---:B------:R-:W-:Y:S01]  /*67b0*/  @P1 IMAD R6, R65.reuse, 0x2000, R100 ;  /* 0x0000200041061824 */ /* 0x040fe200078e0264 */
[C---:B------:R-:W-:Y:S01]  /*67c0*/  @P1 LEA R4, R65.reuse, R98, 0xd ;  /* 0x0000006241041211 */ /* 0x040fe200078e68ff */
[C---:B------:R-:W-:Y:S02]  /*67d0*/  @P1 IMAD R5, R65.reuse, 0x2000, R99 ;  /* 0x0000200041051824 */ /* 0x040fe400078e0263 */
[----:B------:R-:W-:Y:S01]  /*67e0*/  @P1 IMAD R3, R65, 0x2000, R106 ;  /* 0x0000200041031824 */ /* 0x000fe200078e026a */
[----:B------:R-:W-:Y:S06]  /*67f0*/  @P0 BRA `(.L_x_103) ;  /* 0x00000000000c0947 */ /* 0x000fec0003800000 */
[----:B--2---:R-:W-:Y:S04]  /*6800*/  SHF.L.U32 R0, R97, 0x1f, RZ ;  /* 0x0000001f61007819 */ /* 0x004fe800000006ff */
[----:B------:R-:W2:Y:S02]  /*6810*/  SYNCS.PHASECHK.TRANS64.TRYWAIT P0, [R2+URZ+0x30], R0 ;  /* 0x00003000020075a7 */ /* 0x000ea400080011ff */
[----:B--2---:R-:W-:Y:S05]  /*6820*/  @!P0 BRA `(.L_x_104) ;  /* 0x00000030004c8947 */ /* 0x004fea0003800000 */
.L_x_103:
[----:B------:R-:W-:Y:S05]  /*6830*/  BSYNC B0 ;  /* 0x0000000000007941 */ /* 0x000fea0003800000 */
.L_x_102:
[----:B------:R-:W-:Y:S02]  /*6840*/  ISETP.NE.AND P0, PT, R67, RZ, PT ;  /* 0x000000ff4300720c */ /* 0x000fe40003f05270 */
[----:B------:R-:W-:Y:S11]  /*6850*/  IADD3 R65, PT, PT, R65, 0x1, RZ ;  /* 0x0000000141417810 */ /* 0x000ff60007ffe0ff */
[----:B------:R4:W1:Y:S04]  /*6860*/  @P0 LDS.128 R56, [R6] ;  /* 0x0000000006380984 */ /* 0x0008680000000c00 */
[----:B------:R4:W1:Y:S04]  /*6870*/  @P0 LDS.128 R60, [R5+0x10] ;  /* 0x00001000053c0984 */ /* 0x0008680000000c00 */
[----:B------:R4:W1:Y:S04]  /*6880*/  @P0 LDS.128 R68, [R4+0x20] ;  /* 0x0000200004440984 */ /* 0x0008680000000c00 */
[----:B------:R4:W1:Y:S02]  /*6890*/  @P0 LDS.128 R76, [R3+0x30] ;  /* 0x00003000034c0984 */ /* 0x0008640000000c00 */
.L_x_101:
[----:B------:R-:W-:Y:S05]  /*68a0*/  BSYNC B1 ;  /* 0x0000000000017941 */ /* 0x000fea0003800000 */
.L_x_100:
[----:B--2---:R-:W-:Y:S05]  /*68b0*/  VIADD R0, R48, 0x20 ;  /* 0x0000002030007836 */ /* 0x004fea0000000000 */
[----:B------:R-:W-:Y:S04]  /*68c0*/  SHF.R.U32.HI R0, RZ, 0x15, R0 ;  /* 0x00000015ff007819 */ /* 0x000fe80000011600 */
[----:B------:R-:W-:Y:S11]  /*68d0*/  LOP3.LUT P0, RZ, R0, 0x3, R92, 0x48, !PT ;  /* 0x0000000300ff7812 */ /* 0x000ff6000780485c */
[----:B------:R-:W-:Y:S02]  /*68e0*/  @!UPT UIADD3 URZ, UPT, UPT, URZ, URZ, URZ ;  /* 0x000000fffffff290 */ /* 0x000fe4000fffe0ff */
[----:B------:R-:W-:Y:S05]  /*68f0*/  @!P0 BRA `(.L_x_105) ;  /* 0x0000000000408947 */ /* 0x000fea0003800000 */
[----:B------:R-:W2:Y:S01]  /*6900*/  LDCU.64 UR8, c[0x4][0x70] ;  /* 0x01000e00ff0877ac */ /* 0x000ea20008000a00 */
[----:B----4-:R-:W-:Y:S01]  /*6910*/  MOV R3, 0x0 ;  /* 0x0000000000037802 */ /* 0x010fe20000000f00 */
[----:B------:R-:W-:Y:S02]  /*6920*/  HFMA2 R12, -RZ, RZ, 0, 5.9604644775390625e-08 ;  /* 0x00000001ff0c7431 */ /* 0x000fe400000001ff */
[----:B-1----:R-:W-:Y:S02]  /*6930*/  IMAD.MOV.U32 R8, RZ, RZ, 0x192 ;  /* 0x00000192ff087424 */ /* 0x002fe400078e00ff */
[----:B------:R-:W-:Y:S01]  /*6940*/  IMAD.MOV.U32 R13, RZ, RZ, RZ ;  /* 0x000000ffff0d7224 */ /* 0x000fe200078e00ff */
[----:B------:R-:W1:Y:S01]  /*6950*/  LDCU.64 UR6, c[0x4][0x78] ;  /* 0x01000f00ff0677ac */ /* 0x000e620008000a00 */
[----:B------:R-:W4:Y:S01]  /*6960*/  LDC.64 R2, c[0x4][R3] ;  /* 0x0100000003027b82 */ /* 0x000f220000000a00 */
[----:B------:R-:W5:Y:S01]  /*6970*/  LDCU.64 UR4, c[0x4][0x10] ;  /* 0x01000200ff0477ac */ /* 0x000f620008000a00 */
[----:B--2---:R-:W-:Y:S01]  /*6980*/  MOV R5, UR9 ;  /* 0x0000000900057c02 */ /* 0x004fe20008000f00 */
[----:B------:R-:W-:Y:S01]  /*6990*/  IMAD.U32 R4, RZ, RZ, UR8 ;  /* 0x00000008ff047e24 */ /* 0x000fe2000f8e00ff */
[----:B-1----:R-:W-:Y:S01]  /*69a0*/  MOV R7, UR7 ;  /* 0x0000000700077c02 */ /* 0x002fe20008000f00 */
[----:B------:R-:W-:Y:S01]  /*69b0*/  IMAD.U32 R6, RZ, RZ, UR6 ;  /* 0x00000006ff067e24 */ /* 0x000fe2000f8e00ff */
[----:B-----5:R-:W-:Y:S01]  /*69c0*/  MOV R11, UR5 ;  /* 0x00000005000b7c02 */ /* 0x020fe20008000f00 */
[----:B------:R-:W-:Y:S02]  /*69d0*/  IMAD.U32 R10, RZ, RZ, UR4 ;  /* 0x00000004ff0a7e24 */ /* 0x000fe4000f8e00ff */
[----:B------:R-:W-:Y:S07]  /*69e0*/  LEPC R20, `(.L_x_105) ;  /* 0x000000001014794e */ /* 0x000fee0000000000 */
[----:B---34-:R-:W-:Y:S05]  /*69f0*/  CALL.ABS.NOINC R2 ;  /* 0x0000000002007343 */ /* 0x018fea0003c00000 */
.L_x_105:
[----:B------:R-:W-:Y:S01]  /*6a00*/  ISETP.NE.AND P6, PT, R107, RZ, PT ;  /* 0x000000ff6b00720c */ /* 0x000fe20003fc5270 */
[----:B------:R-:W-:Y:S05]  /*6a10*/  WARPSYNC.ALL ;  /* 0x0000000000007948 */ /* 0x000fea0003800000 */
[----:B------:R-:W-:Y:S01]  /*6a20*/  R2UR UR4, R48 ;  /* 0x00000000300472ca */ /* 0x000fe200000e0000 */
[----:B------:R-:W-:Y:S01]  /*6a30*/  BSSY.RECONVERGENT B0, `(.L_x_106) ;  /* 0x000008f000007945 */ /* 0x000fe20003800200 */
[----:B------:R-:W-:Y:S02]  /*6a40*/  MOV R50, UR51 ;  /* 0x0000003300327c02 */ /* 0x000fe40008000f00 */
[----:B-1--4-:R-:W-:Y:S02]  /*6a50*/  SHF.L.U32 R3, R56, 0x10, RZ ;  /* 0x0000001038037819 */ /* 0x012fe400000006ff */
[----:B------:R-:W-:Y:S02]  /*6a60*/  MOV R72, UR37 ;  /* 0x0000002500487c02 */ /* 0x000fe40008000f00 */
[----:B------:R-:W-:Y:S02]  /*6a70*/  @P6 LEA R50, R50, UR48, 0x3 ;  /* 0x0000003032326c11 */ /* 0x000fe4000f8e18ff */
[C---:B------:R-:W-:Y:S02]  /*6a80*/  LOP3.LUT R51, R57.reuse, 0xffff0000, RZ, 0xc0, !PT ;  /* 0xffff000039337812 */ /* 0x040fe400078ec0ff */
[----:B------:R-:W-:Y:S01]  /*6a90*/  @P6 IADD3 R50, PT, PT, R50, 0x50, RZ ;  /* 0x0000005032326810 */ /* 0x000fe20007ffe0ff */
[----:B------:R-:W1:Y:S01]  /*6aa0*/  LDTM.x32 R4, tmem[UR4+0x20] ;  /* 0x00002004000479ee */ /* 0x000e6200082c0000 */
[----:B------:R-:W-:Y:S02]  /*6ab0*/  ISETP.NE.AND P0, PT, R102, RZ, PT ;  /* 0x000000ff6600720c */ /* 0x000fe40003f05270 */
[----:B------:R-:W-:Y:S02]  /*6ac0*/  @P6 PRMT R72, R72, 0x654, R50 ;  /* 0x0000065448486816 */ /* 0x000fe40000000032 */
[----:B------:R-:W-:Y:S01]  /*6ad0*/  SHF.L.U32 R50, R57, 0x10, RZ ;  /* 0x0000001039327819 */ /* 0x000fe200000006ff */
[C---:B-1----:R-:W-:Y:S01]  /*6ae0*/  FMUL R0, R47.reuse, R4 ;  /* 0x000000042f007220 */ /* 0x042fe20000400000 */
[----:B------:R-:W-:Y:S01]  /*6af0*/  LOP3.LUT R4, R56, 0xffff0000, RZ, 0xc0, !PT ;  /* 0xffff000038047812 */ /* 0x000fe200078ec0ff */
[C---:B------:R-:W-:Y:S01]  /*6b00*/  FMUL R2, R47.reuse, R5 ;  /* 0x000000052f027220 */ /* 0x040fe20000400000 */
[----:B------:R-:W-:Y:S01]  /*6b10*/  FMUL R7, R47, R7 ;  /* 0x000000072f077220 */ /* 0x000fe20000400000 */
[----:B------:R-:W-:Y:S01]  /*6b20*/  FFMA R0, R49, R3, R0 ;  /* 0x0000000331007223 */ /* 0x000fe20000000000 */
[----:B------:R-:W-:Y:S01]  /*6b30*/  FMUL R3, R47, R6 ;  /* 0x000000062f037220 */ /* 0x000fe20000400000 */
[----:B------:R-:W-:Y:S01]  /*6b40*/  FFMA R2, R49, R4, R2 ;  /* 0x0000000431027223 */ /* 0x000fe20000000002 */
[C---:B------:R-:W-:Y:S01]  /*6b50*/  FMUL R4, R47.reuse, R8 ;  /* 0x000000082f047220 */ /* 0x040fe20000400000 */
[C---:B------:R-:W-:Y:S01]  /*6b60*/  FMUL R8, R47.reuse, R12 ;  /* 0x0000000c2f087220 */ /* 0x040fe20000400000 */
[C---:B------:R-:W-:Y:S01]  /*6b70*/  FMUL R12, R47.reuse, R16 ;  /* 0x000000102f0c7220 */ /* 0x040fe20000400000 */
[C---:B------:R-:W-:Y:S01]  /*6b80*/  FMUL R16, R47.reuse, R20 ;  /* 0x000000142f107220 */ /* 0x040fe20000400000 */
[----:B------:R-:W-:Y:S01]  /*6b90*/  F2FP.BF16.F32.PACK_AB R52, R2, R0 ;  /* 0x000000000234723e */ /* 0x000fe200000010ff */
[C---:B------:R-:W-:Y:S01]  /*6ba0*/  FMUL R20, R47.reuse, R24 ;  /* 0x000000182f147220 */ /* 0x040fe20000400000 */
[C---:B------:R-:W-:Y:S01]  /*6bb0*/  LOP3.LUT R0, R58.reuse, 0xffff0000, RZ, 0xc0, !PT ;  /* 0xffff00003a007812 */ /* 0x040fe200078ec0ff */
[----:B------:R-:W-:Y:S01]  /*6bc0*/  FMUL R24, R47, R28 ;  /* 0x0000001c2f187220 */ /* 0x000fe20000400000 */
[----:B------:R-:W-:Y:S01]  /*6bd0*/  SHF.L.U32 R2, R59, 0x10, RZ ;  /* 0x000000103b027819 */ /* 0x000fe200000006ff */
[C---:B------:R-:W-:Y:S01]  /*6be0*/  FMUL R28, R47.reuse, R32 ;  /* 0x000000202f1c7220 */ /* 0x040fe20000400000 */
[----:B------:R-:W-:Y:S01]  /*6bf0*/  SHF.L.U32 R32, R58, 0x10, RZ ;  /* 0x000000103a207819 */ /* 0x000fe200000006ff */
[----:B------:R-:W-:Y:S01]  /*6c00*/  FMUL R5, R47, R9 ;  /* 0x000000092f057220 */ /* 0x000fe20000400000 */
[C---:B------:R-:W-:Y:S01]  /*6c10*/  FFMA R3, R49.reuse, R50, R3 ;  /* 0x0000003231037223 */ /* 0x040fe20000000003 */
[----:B------:R-:W-:Y:S01]  /*6c20*/  FFMA R7, R49, R51, R7 ;  /* 0x0000003331077223 */ /* 0x000fe20000000007 */
[----:B------:R-:W-:Y:S01]  /*6c30*/  FMUL R6, R47, R10 ;  /* 0x0000000a2f067220 */ /* 0x000fe20000400000 */
[----:B------:R-:W-:Y:S01]  /*6c40*/  FFMA R4, R49, R32, R4 ;  /* 0x0000002031047223 */ /* 0x000fe20000000004 */
[----:B------:R-:W-:Y:S01]  /*6c50*/  LOP3.LUT R32, R59, 0xffff0000, RZ, 0xc0, !PT ;  /* 0xffff00003b207812 */ /* 0x000fe200078ec0ff */
[----:B------:R-:W-:Y:S01]  /*6c60*/  FFMA R5, R49, R0, R5 ;  /* 0x0000000031057223 */ /* 0x000fe20000000005 */
[C---:B------:R-:W-:Y:S01]  /*6c70*/  SHF.L.U32 R0, R60.reuse, 0x10, RZ ;  /* 0x000000103c007819 */ /* 0x040fe200000006ff */
[----:B------:R-:W-:Y:S01]  /*6c80*/  FMUL R11, R47, R11 ;  /* 0x0000000b2f0b7220 */ /* 0x000fe20000400000 */
[----:B------:R-:W-:Y:S01]  /*6c90*/  F2FP.BF16.F32.PACK_AB R53, R7, R3 ;  /* 0x000000030735723e */ /* 0x000fe200000010ff */
[C---:B------:R-:W-:Y:S01]  /*6ca0*/  FFMA R6, R49.reuse, R2, R6 ;  /* 0x0000000231067223 */ /* 0x040fe20000000006 */
[----:B------:R-:W-:Y:S01]  /*6cb0*/  LOP3.LUT R2, R60, 0xffff0000, RZ, 0xc0, !PT ;  /* 0xffff00003c027812 */ /* 0x000fe200078ec0ff */
[----:B------:R-:W-:Y:S01]  /*6cc0*/  FFMA R11, R49, R32, R11 ;  /* 0x00000020310b7223 */ /* 0x000fe2000000000b */
[----:B------:R-:W-:Y:S01]  /*6cd0*/  SHF.L.U32 R3, R61, 0x10, RZ ;  /* 0x000000103d037819 */ /* 0x000fe200000006ff */
[----:B------:R-:W-:Y:S01]  /*6ce0*/  FFMA R8, R49, R0, R8 ;  /* 0x0000000031087223 */ /* 0x000fe20000000008 */
[----:B------:R-:W-:Y:S01]  /*6cf0*/  LOP3.LUT R0, R61, 0xffff0000, RZ, 0xc0, !PT ;  /* 0xffff00003d007812 */ /* 0x000fe200078ec0ff */
[----:B------:R-:W-:Y:S01]  /*6d00*/  FMUL R9, R47, R13 ;  /* 0x0000000d2f097220 */ /* 0x000fe20000400000 */
[----:B------:R-:W-:Y:S01]  /*6d10*/  F2FP.BF16.F32.PACK_AB R54, R5, R4 ;  /* 0x000000040536723e */ /* 0x000fe200000010ff */
[----:B------:R-:W-:Y:S01]  /*6d20*/  FMUL R10, R47, R14 ;  /* 0x0000000e2f0a7220 */ /* 0x000fe20000400000 */
[----:B------:R-:W-:Y:S01]  /*6d30*/  F2FP.BF16.F32.PACK_AB R55, R11, R6 ;  /* 0x000000060b37723e */ /* 0x000fe200000010ff */
[----:B------:R-:W-:Y:S01]  /*6d40*/  FMUL R15, R47, R15 ;  /* 0x0000000f2f0f7220 */ /* 0x000fe20000400000 */
[----:B------:R-:W-:Y:S01]  /*6d50*/  SHF.L.U32 R4, R77, 0x10, RZ ;  /* 0x000000104d047819 */ /* 0x000fe200000006ff */
[C---:B------:R-:W-:Y:S01]  /*6d60*/  FFMA R9, R49.reuse, R2, R9 ;  /* 0x0000000231097223 */ /* 0x040fe20000000009 */
[C---:B------:R-:W-:Y:S01]  /*6d70*/  SHF.L.U32 R2, R62.reuse, 0x10, RZ ;  /* 0x000000103e027819 */ /* 0x040fe200000006ff */
[C---:B------:R-:W-:Y:S01]  /*6d80*/  FFMA R10, R49.reuse, R3, R10 ;  /* 0x00000003310a7223 */ /* 0x040fe2000000000a */
[----:B------:R-:W-:Y:S01]  /*6d90*/  LOP3.LUT R3, R62, 0xffff0000, RZ, 0xc0, !PT ;  /* 0xffff00003e037812 */ /* 0x000fe200078ec0ff */
[----:B------:R-:W-:Y:S01]  /*6da0*/  FFMA R15, R49, R0, R15 ;  /* 0x00000000310f7223 */ /* 0x000fe2000000000f */
[----:B------:R-:W-:Y:S01]  /*6db0*/  SHF.L.U32 R0, R63, 0x10, RZ ;  /* 0x000000103f007819 */ /* 0x000fe200000006ff */
[----:B------:R-:W-:Y:S01]  /*6dc0*/  FMUL R13, R47, R17 ;  /* 0x000000112f0d7220 */ /* 0x000fe20000400000 */
[----:B------:R-:W-:Y:S01]  /*6dd0*/  F2FP.BF16.F32.PACK_AB R8, R9, R8 ;  /* 0x000000080908723e */ /* 0x000fe200000010ff */
[----:B------:R-:W-:Y:S01]  /*6de0*/  FMUL R14, R47, R18 ;  /* 0x000000122f0e7220 */ /* 0x000fe20000400000 */
[----:B------:R-:W-:Y:S01]  /*6df0*/  F2FP.BF16.F32.PACK_AB R9, R15, R10 ;  /* 0x0000000a0f09723e */ /* 0x000fe200000010ff */
[----:B------:R-:W-:Y:S01]  /*6e00*/  FFMA R12, R49, R2, R12 ;  /* 0x00000002310c7223 */ /* 0x000fe2000000000c */
[----:B------:R-:W-:Y:S01]  /*6e10*/  LOP3.LUT R2, R63, 0xffff0000, RZ, 0xc0, !PT ;  /* 0xffff00003f027812 */ /* 0x000fe200078ec0ff */
[----:B------:R-:W-:Y:S01]  /*6e20*/  FFMA R13, R49, R3, R13 ;  /* 0x00000003310d7223 */ /* 0x000fe2000000000d */
[----:B------:R-:W-:Y:S01]  /*6e30*/  SHF.L.U32 R3, R69, 0x10, RZ ;  /* 0x0000001045037819 */ /* 0x000fe200000006ff */
[----:B------:R-:W-:Y:S01]  /*6e40*/  FFMA R14, R49, R0, R14 ;  /* 0x00000000310e7223 */ /* 0x000fe2000000000e */
[C---:B------:R-:W-:Y:S01]  /*6e50*/  SHF.L.U32 R0, R68.reuse, 0x10, RZ ;  /* 0x0000001044007819 */ /* 0x040fe200000006ff */
[----:B------:R-:W-:Y:S01]  /*6e60*/  FMUL R19, R47, R19 ;  /* 0x000000132f137220 */ /* 0x000fe20000400000 */
[----:B------:R-:W-:Y:S01]  /*6e70*/  F2FP.BF16.F32.PACK_AB R10, R13, R12 ;  /* 0x0000000c0d0a723e */ /* 0x000fe200000010ff */
[----:B------:R-:W-:Y:S01]  /*6e80*/  FMUL R17, R47, R21 ;  /* 0x000000152f117220 */ /* 0x000fe20000400000 */
[----:B------:R-:W-:Y:S01]  /*6e90*/  LOP3.LUT R5, R79, 0xffff0000, RZ, 0xc0, !PT ;  /* 0xffff00004f057812 */ /* 0x000fe200078ec0ff */
[C---:B------:R-:W-:Y:S01]  /*6ea0*/  FFMA R19, R49.reuse, R2, R19 ;  /* 0x0000000231137223 */ /* 0x040fe20000000013 */
[----:B------:R-:W-:Y:S01]  /*6eb0*/  LOP3.LUT R2, R68, 0xffff0000, RZ, 0xc0, !PT ;  /* 0xffff000044027812 */ /* 0x000fe200078ec0ff */
[----:B------:R1:W-:Y:S01]  /*6ec0*/  STS.128 [R100+0x2000], R52 ;  /* 0x0020003464007388 */ /* 0x0003e20000000c00 */
[----:B------:R-:W-:Y:S01]  /*6ed0*/  FFMA R16, R49, R0, R16 ;  /* 0x0000000031107223 */ /* 0x000fe20000000010 */
[----:B------:R-:W-:Y:S01]  /*6ee0*/  LOP3.LUT R0, R69, 0xffff0000, RZ, 0xc0, !PT ;  /* 0xffff000045007812 */ /* 0x000fe200078ec0ff */
[----:B------:R-:W-:Y:S01]  /*6ef0*/  FMUL R18, R47, R22 ;  /* 0x000000162f127220 */ /* 0x000fe20000400000 */
[----:B------:R-:W-:Y:S01]  /*6f00*/  F2FP.BF16.F32.PACK_AB R11, R19, R14 ;  /* 0x0000000e130b723e */ /* 0x000fe200000010ff */
[----:B------:R-:W-:Y:S01]  /*6f10*/  FMUL R23, R47, R23 ;  /* 0x000000172f177220 */ /* 0x000fe20000400000 */
[C---:B------:R-:W-:Y:S01]  /*6f20*/  FFMA R17, R49.reuse, R2, R17 ;  /* 0x0000000231117223 */ /* 0x040fe20000000011 */
[C---:B------:R-:W-:Y:S01]  /*6f30*/  SHF.L.U32 R2, R70.reuse, 0x10, RZ ;  /* 0x0000001046027819 */ /* 0x040fe200000006ff */
[----:B------:R-:W-:Y:S01]  /*6f40*/  FFMA R18, R49, R3, R18 ;  /* 0x0000000331127223 */ /* 0x000fe20000000012 */
[----:B------:R-:W-:Y:S01]  /*6f50*/  SHF.L.U32 R3, R71, 0x10, RZ ;  /* 0x0000001047037819 */ /* 0x000fe200000006ff */
[----:B------:R1:W-:Y:S01]  /*6f60*/  STS.128 [R99+0x2010], R8 ;  /* 0x0020100863007388 */ /* 0x0003e20000000c00 */
[----:B------:R-:W-:Y:S01]  /*6f70*/  F2FP.BF16.F32.PACK_AB R16, R17, R16 ;  /* 0x000000101110723e */ /* 0x000fe200000010ff */
[----:B------:R-:W-:Y:S01]  /*6f80*/  FFMA R23, R49, R0, R23 ;  /* 0x0000000031177223 */ /* 0x000fe20000000017 */
[----:B------:R-:W-:Y:S01]  /*6f90*/  LOP3.LUT R0, R70, 0xffff0000, RZ, 0xc0, !PT ;  /* 0xffff000046007812 */ /* 0x000fe200078ec0ff */
[C---:B------:R-:W-:Y:S01]  /*6fa0*/  FMUL R21, R47.reuse, R25 ;  /* 0x000000192f157220 */ /* 0x040fe20000400000 */
[----:B------:R-:W-:Y:S01]  /*6fb0*/  FMUL R22, R47, R26 ;  /* 0x0000001a2f167220 */ /* 0x000fe20000400000 */
[C---:B------:R-:W-:Y:S01]  /*6fc0*/  FFMA R20, R49.reuse, R2, R20 ;  /* 0x0000000231147223 */ /* 0x040fe20000000014 */
[C---:B------:R-:W-:Y:S01]  /*6fd0*/  SHF.L.U32 R2, R76.reuse, 0x10, RZ ;  /* 0x000000104c027819 */ /* 0x040fe200000006ff */
[----:B------:R-:W-:Y:S01]  /*6fe0*/  FFMA R21, R49, R0, R21 ;  /* 0x0000000031157223 */ /* 0x000fe20000000015 */
[----:B------:R-:W-:Y:S01]  /*6ff0*/  LOP3.LUT R0, R71, 0xffff0000, RZ, 0xc0, !PT ;  /* 0xffff000047007812 */ /* 0x000fe200078ec0ff */
[----:B------:R-:W-:Y:S01]  /*7000*/  FFMA R22, R49, R3, R22 ;  /* 0x0000000331167223 */ /* 0x000fe20000000016 */
[C---:B------:R-:W-:Y:S01]  /*7010*/  FMUL R27, R47.reuse, R27 ;  /* 0x0000001b2f1b7220 */ /* 0x040fe20000400000 */
[----:B------:R-:W-:Y:S01]  /*7020*/  LOP3.LUT R3, R76, 0xffff0000, RZ, 0xc0, !PT ;  /* 0xffff00004c037812 */ /* 0x000fe200078ec0ff */
[C---:B------:R-:W-:Y:S01]  /*7030*/  FMUL R25, R47.reuse, R29 ;  /* 0x0000001d2f197220 */ /* 0x040fe20000400000 */
[----:B------:R-:W-:Y:S01]  /*7040*/  FMUL R26, R47, R30 ;  /* 0x0000001e2f1a7220 */ /* 0x000fe20000400000 */
[C---:B------:R-:W-:Y:S01]  /*7050*/  FFMA R27, R49.reuse, R0, R27 ;  /* 0x00000000311b7223 */ /* 0x040fe2000000001b */
[----:B------:R-:W-:Y:S01]  /*7060*/  FFMA R24, R49, R2, R24 ;  /* 0x0000000231187223 */ /* 0x000fe20000000018 */
[----:B------:R-:W-:Y:S01]  /*7070*/  LOP3.LUT R0, R77, 0xffff0000, RZ, 0xc0, !PT ;  /* 0xffff00004d007812 */ /* 0x000fe200078ec0ff */
[----:B------:R-:W-:Y:S01]  /*7080*/  FFMA R25, R49, R3, R25 ;  /* 0x0000000331197223 */ /* 0x000fe20000000019 */
[----:B------:R-:W-:Y:S01]  /*7090*/  FMUL R31, R47, R31 ;  /* 0x0000001f2f1f7220 */ /* 0x000fe20000400000 */
[C---:B------:R-:W-:Y:S01]  /*70a0*/  SHF.L.U32 R2, R78.reuse, 0x10, RZ ;  /* 0x000000104e027819 */ /* 0x040fe200000006ff */
[----:B------:R-:W-:Y:S01]  /*70b0*/  FFMA R26, R49, R4, R26 ;  /* 0x00000004311a7223 */ /* 0x000fe2000000001a */
[----:B------:R-:W-:Y:S01]  /*70c0*/  LOP3.LUT R3, R78, 0xffff0000, RZ, 0xc0, !PT ;  /* 0xffff00004e037812 */ /* 0x000fe200078ec0ff */
[----:B------:R-:W-:Y:S01]  /*70d0*/  FMUL R29, R47, R33 ;  /* 0x000000212f1d7220 */ /* 0x000fe20000400000 */
[----:B------:R-:W-:Y:S01]  /*70e0*/  SHF.L.U32 R4, R79, 0x10, RZ ;  /* 0x000000104f047819 */ /* 0x000fe200000006ff */
[----:B------:R-:W-:Y:S01]  /*70f0*/  FMUL R30, R47, R34 ;  /* 0x000000222f1e7220 */ /* 0x000fe20000400000 */
[----:B------:R-:W-:Y:S01]  /*7100*/  F2FP.BF16.F32.PACK_AB R17, R23, R18 ;  /* 0x000000121711723e */ /* 0x000fe200000010ff */
[----:B------:R-:W-:Y:S01]  /*7110*/  FFMA R31, R49, R0, R31 ;  /* 0x00000000311f7223 */ /* 0x000fe2000000001f */
[----:B------:R-:W-:Y:S01]  /*7120*/  FMUL R35, R47, R35 ;  /* 0x000000232f237220 */ /* 0x000fe20000400000 */
[----:B------:R-:W-:Y:S01]  /*7130*/  F2FP.BF16.F32.PACK_AB R18, R21, R20 ;  /* 0x000000141512723e */ /* 0x000fe200000010ff */
[----:B------:R-:W-:Y:S01]  /*7140*/  FFMA R28, R49, R2, R28 ;  /* 0x00000002311c7223 */ /* 0x000fe2000000001c */
[----:B------:R-:W-:Y:S01]  /*7150*/  F2FP.BF16.F32.PACK_AB R19, R27, R22 ;  /* 0x000000161b13723e */ /* 0x000fe200000010ff */
[C---:B------:R-:W-:Y:S01]  /*7160*/  FFMA R29, R49.reuse, R3, R29 ;  /* 0x00000003311d7223 */ /* 0x040fe2000000001d */
[C---:B------:R-:W-:Y:S01]  /*7170*/  FFMA R30, R49.reuse, R4, R30 ;  /* 0x00000004311e7223 */ /* 0x040fe2000000001e */
[----:B------:R-:W-:Y:S01]  /*7180*/  FFMA R35, R49, R5, R35 ;  /* 0x0000000531237223 */ /* 0x000fe20000000023 */
[----:B------:R-:W-:Y:S01]  /*7190*/  F2FP.BF16.F32.PACK_AB R24, R25, R24 ;  /* 0x000000181918723e */ /* 0x000fe200000010ff */
[----:B------:R1:W-:Y:S01]  /*71a0*/  STS.128 [R98+0x2020], R16 ;  /* 0x0020201062007388 */ /* 0x0003e20000000c00 */
[----:B------:R-:W-:Y:S02]  /*71b0*/  F2FP.BF16.F32.PACK_AB R25, R31, R26 ;  /* 0x0000001a1f19723e */ /* 0x000fe400000010ff */
[----:B------:R-:W-:Y:S02]  /*71c0*/  F2FP.BF16.F32.PACK_AB R26, R29, R28 ;  /* 0x0000001c1d1a723e */ /* 0x000fe400000010ff */
[----:B------:R-:W-:Y:S02]  /*71d0*/  F2FP.BF16.F32.PACK_AB R27, R35, R30 ;  /* 0x0000001e231b723e */ /* 0x000fe400000010ff */
[----:B------:R-:W-:Y:S02]  /*71e0*/  LEA R0, R65, UR48, 0x3 ;  /* 0x0000003041007c11 */ /* 0x000fe4000f8e18ff */
[----:B------:R-:W-:Y:S01]  /*71f0*/  @P6 SHF.L.U32 R2, R97, 0x1f, RZ ;  /* 0x0000001f61026819 */ /* 0x000fe200000006ff */
        /* <DEDUP_REMOVED lines=9> */
[----:B------:R-:W-:Y:S02]  /*7290*/  UIADD3 UR8, UP0, UPT, UR52, 0x680, URZ ;  /* 0x0000068034087890 */ /* 0x000fe4000ff1e0ff */
[----:B------:R-:W-:Y:S02]  /*72a0*/  UIADD3 UR5, UPT, UPT, UR41, 0x20, URZ ;  /* 0x0000002029057890 */ /* 0x000fe4000fffe0ff */
[----:B------:R-:W-:Y:S02]  /*72b0*/  UIADD3 UR4, UPT, UPT, UR48, 0x2200, URZ ;  /* 0x0000220030047890 */ /* 0x000fe4000fffe0ff */
[----:B------:R-:W-:Y:S01]  /*72c0*/  UIADD3.X UR9, UPT, UPT, URZ, UR53, URZ, UP0, !UPT ;  /* 0x00000035ff097290 */ /* 0x000fe200087fe4ff */
[----:B------:R-:W-:Y:S01]  /*72d0*/  UMOV UR6, UR42 ;  /* 0x0000002a00067c82 */ /* 0x000fe20008000000 */
[----:B------:R-:W-:Y:S07]  /*72e0*/  UMOV UR7, UR36 ;  /* 0x0000002400077c82 */ /* 0x000fee0008000000 */
[----:B------:R2:W-:Y:S01]  /*72f0*/  UTMASTG.3D [UR4], [UR8] ;  /* 0x00000004080073b5 */ /* 0x0005e20008010000 */
[----:B------:R0:W-:Y:S01]  /*7300*/  UTMACMDFLUSH ;  /* 0x00000000000079b7 */ /* 0x0001e20000000000 */
[----:B--2---:R-:W-:Y:S04]  /*7310*/  DEPBAR.LE SB0, 0x1 ;  /* 0x000080400000791a */ /* 0x004fe80000000000 */
.L_x_107:
[----:B------:R-:W-:Y:S05]  /*7320*/  BSYNC.RECONVERGENT B0 ;  /* 0x0000000000007941 */ /* 0x000fea0003800200 */
.L_x_106:
[----:B------:R-:W-:Y:S01]  /*7330*/  BAR.SYNC.DEFER_BLOCKING 0x1, 0x80 ;  /* 0x0042000000007b1d */ /* 0x000fe20000010000 */
[----:B------:R-:W-:Y:S04]  /*7340*/  UIADD3 UR40, UPT, UPT, UR51, 0x1, URZ ;  /* 0x0000000133287890 */ /* 0x000fe8000fffe0ff */
[----:B------:R-:W-:Y:S04]  /*7350*/  UISETP.NE.AND UP0, UPT, UR40, 0x4, UPT ;  /* 0x000000042800788c */ /* 0x000fe8000bf05270 */
[----:B------:R-:W-:Y:S01]  /*7360*/  USEL UR40, UR40, URZ, UP0 ;  /* 0x000000ff28287287 */ /* 0x000fe20008000000 */
[----:B------:R2:W-:Y:S01]  /*7370*/  @P6 SYNCS.ARRIVE.TRANS64.RED.A1T0 RZ, [R72+URZ], RZ ;  /* 0x000000ff48ff69a7 */ /* 0x0005e200081004ff */
[----:B------:R-:W-:Y:S01]  /*7380*/  BSSY B1, `(.L_x_108) ;  /* 0x0000017000017945 */ /* 0x000fe20003800000 */
[----:B------:R-:W4:Y:S02]  /*7390*/  @P6 SYNCS.PHASECHK.TRANS64.TRYWAIT P0, [R0+URZ+0x30], R2 ;  /* 0x00003002000065a7 */ /* 0x000f2400080011ff */
[----:B----4-:R-:W-:Y:S01]  /*73a0*/  @P6 SEL R66, RZ, 0x1, !P0 ;  /* 0x00000001ff426807 */ /* 0x010fe20004000000 */
[----:B--2---:R-:W-:Y:S06]  /*73b0*/  @!P6 BRA `(.L_x_109) ;  /* 0x00000000004ce947 */ /* 0x004fec0003800000 */
        /* <DEDUP_REMOVED lines=9> */
[----:B------:R-:W-:Y:S04]  /*7450*/  SHF.L.U32 R6, R97, 0x1f, RZ ;  /* 0x0000001f61067819 */ /* 0x000fe800000006ff */
[----:B------:R-:W2:Y:S02]  /*7460*/  SYNCS.PHASECHK.TRANS64.TRYWAIT P0, [R0+URZ+0x30], R6 ;  /* 0x00003006000075a7 */ /* 0x000ea400080011ff */
[----:B--2---:R-:W-:Y:S05]  /*7470*/  @!P0 BRA `(.L_x_112) ;  /* 0x00000024004c8947 */ /* 0x004fea0003800000 */
.L_x_111:
[----:B------:R-:W-:Y:S05]  /*7480*/  BSYNC B0 ;  /* 0x0000000000007941 */ /* 0x000fea0003800000 */
.L_x_110:
[----:B------:R-:W-:Y:S02]  /*7490*/  ISETP.NE.AND P0, PT, R67, RZ, PT ;  /* 0x000000ff4300720c */ /* 0x000fe40003f05270 */
[----:B------:R-:W-:Y:S11]  /*74a0*/  IADD3 R65, PT, PT, R65, 0x1, RZ ;  /* 0x0000000141417810 */ /* 0x000ff60007ffe0ff */
[----:B------:R4:W1:Y:S04]  /*74b0*/  @P0 LDS.128 R56, [R5] ;  /* 0x0000000005380984 */ /* 0x0008680000000c00 */
[----:B------:R4:W1:Y:S04]  /*74c0*/  @P0 LDS.128 R60, [R4+0x10] ;  /* 0x00001000043c0984 */ /* 0x0008680000000c00 */
[----:B------:R4:W1:Y:S04]  /*74d0*/  @P0 LDS.128 R68, [R3+0x20] ;  /* 0x0000200003440984 */ /* 0x0008680000000c00 */
[----:B------:R4:W1:Y:S02]  /*74e0*/  @P0 LDS.128 R76, [R2+0x30] ;  /* 0x00003000024c0984 */ /* 0x0008640000000c00 */
.L_x_109:
[----:B------:R-:W-:Y:S05]  /*74f0*/  BSYNC B1 ;  /* 0x0000000000017941 */ /* 0x000fea0003800000 */
.L_x_108:
        /* <DEDUP_REMOVED lines=21> */
.L_x_113:
        /* <DEDUP_REMOVED lines=146> */
.L_x_115:
[----:B------:R-:W-:Y:S05]  /*7f70*/  BSYNC.RECONVERGENT B0 ;  /* 0x0000000000007941 */ /* 0x000fea0003800200 */
.L_x_114:
        /* <DEDUP_REMOVED lines=21> */
.L_x_119:
[----:B------:R-:W-:Y:S05]  /*80d0*/  BSYNC B0 ;  /* 0x0000000000007941 */ /* 0x000fea0003800000 */
.L_x_118:
[----:B------:R-:W-:Y:S11]  /*80e0*/  ISETP.NE.AND P0, PT, R67, RZ, PT ;  /* 0x000000ff4300720c */ /* 0x000ff60003f05270 */
[----:B------:R-:W-:Y:S02]  /*80f0*/  @!UPT UIADD3 URZ, UPT, UPT, URZ, URZ, URZ ;  /* 0x000000fffffff290 */ /* 0x000fe4000fffe0ff */
[----:B------:R4:W1:Y:S04]  /*8100*/  @P0 LDS.128 R56, [R4] ;  /* 0x0000000004380984 */ /* 0x0008680000000c00 */
[----:B------:R4:W1:Y:S04]  /*8110*/  @P0 LDS.128 R60, [R3+0x10] ;  /* 0x00001000033c0984 */ /* 0x0008680000000c00 */
[----:B------:R4:W1:Y:S04]  /*8120*/  @P0 LDS.128 R68, [R2+0x20] ;  /* 0x0000200002440984 */ /* 0x0008680000000c00 */
[----:B------:R4:W1:Y:S02]  /*8130*/  @P0 LDS.128 R76, [R65+0x30] ;  /* 0x00003000414c0984 */ /* 0x0008640000000c00 */
.L_x_117:
[----:B------:R-:W-:Y:S05]  /*8140*/  BSYNC B1 ;  /* 0x0000000000017941 */ /* 0x000fea0003800000 */
.L_x_116:
        /* <DEDUP_REMOVED lines=21> */
.L_x_121:
[----:B------:R-:W-:Y:S01]  /*82a0*/  ISETP.NE.AND P0, PT, R102, RZ, PT ;  /* 0x000000ff6600720c */ /* 0x000fe20003f05270 */
[----:B------:R-:W-:Y:S05]  /*82b0*/  WARPSYNC.ALL ;  /* 0x0000000000007948 */ /* 0x000fea0003800000 */
[----:B------:R-:W-:Y:S01]  /*82c0*/  R2UR UR4, R48 ;  /* 0x00000000300472ca */ /* 0x000fe200000e0000 */
[----:B------:R-:W-:Y:S01]  /*82d0*/  BSSY.RECONVERGENT B0, `(.L_x_122) ;  /* 0x000008c000007945 */ /* 0x000fe20003800200 */
[----:B------:R-:W-:Y:S02]  /*82e0*/  R2UR UR5, R64 ;  /* 0x00000000400572ca */ /* 0x000fe400000e0000 */
[C---:B-1----:R-:W-:Y:S02]  /*82f0*/  SHF.L.U32 R0, R56.reuse, 0x10, RZ ;  /* 0x0000001038007819 */ /* 0x042fe400000006ff */
[----:B----4-:R-:W-:Y:S02]  /*8300*/  LOP3.LUT R2, R56, 0xffff0000, RZ, 0xc0, !PT ;  /* 0xffff000038027812 */ /* 0x010fe400078ec0ff */
[C---:B------:R-:W-:Y:S02]  /*8310*/  SHF.L.U32 R3, R57.reuse, 0x10, RZ ;  /* 0x0000001039037819 */ /* 0x040fe400000006ff */
[----:B------:R-:W-:Y:S02]  /*8320*/  LOP3.LUT R48, R57, 0xffff0000, RZ, 0xc0, !PT ;  /* 0xffff000039307812 */ /* 0x000fe400078ec0ff */
[C---:B------:R-:W-:Y:S01]  /*8330*/  SHF.L.U32 R50, R58.reuse, 0x10, RZ ;  /* 0x000000103a327819 */ /* 0x040fe200000006ff */
[----:B------:R-:W1:Y:S01]  /*8340*/  LDTM.x32 R4, tmem[UR4+0x60] ;  /* 0x00006004000479ee */ /* 0x000e6200082c0000 */
[----:B------:R-:W-:Y:S01]  /*8350*/  LOP3.LUT R51, R58, 0xffff0000, RZ, 0xc0, !PT ;  /* 0xffff00003a337812 */ /* 0x000fe200078ec0ff */
[----:B------:R-:W-:Y:S01]  /*8360*/  NOP ;  /* 0x0000000000007918 */ /* 0x000fe20000000000 */
[C---:B------:R-:W-:Y:S01]  /*8370*/  SHF.L.U32 R52, R59.reuse, 0x10, RZ ;  /* 0x000000103b347819 */ /* 0x040fe200000006ff */
[----:B------:R-:W-:Y:S01]  /*8380*/  UIADD3 UR5, UPT, UPT, UR5, 0xc0, URZ ;  /* 0x000000c005057890 */ /* 0x000fe2000fffe0ff */
[----:B------:R-:W-:Y:S02]  /*8390*/  LOP3.LUT R53, R59, 0xffff0000, RZ, 0xc0, !PT ;  /* 0xffff00003b357812 */ /* 0x000fe400078ec0ff */
[C---:B------:R-:W-:Y:S01]  /*83a0*/  SHF.L.U32 R54, R60.reuse, 0x10, RZ ;  /* 0x000000103c367819 */ /* 0x040fe200000006ff */
[----:B------:R-:W-:Y:S01]  /*83b0*/  UPRMT UR5, UR37, 0x654, UR5 ;  /* 0x0000065425057896 */ /* 0x000fe20008000005 */
[----:B------:R-:W-:Y:S02]  /*83c0*/  LOP3.LUT R55, R60, 0xffff0000, RZ, 0xc0, !PT ;  /* 0xffff00003c377812 */ /* 0x000fe400078ec0ff */
[C---:B------:R-:W-:Y:S02]  /*83d0*/  SHF.L.U32 R56, R61.reuse, 0x10, RZ ;  /* 0x000000103d387819 */ /* 0x040fe400000006ff */
[----:B------:R-:W-:Y:S02]  /*83e0*/  LOP3.LUT R57, R61, 0xffff0000, RZ, 0xc0, !PT ;  /* 0xffff00003d397812 */ /* 0x000fe400078ec0ff */
[C---:B------:R-:W-:Y:S02]  /*83f0*/  SHF.L.U32 R58, R62.reuse, 0x10, RZ ;  /* 0x000000103e3a7819 */ /* 0x040fe400000006ff */
[----:B------:R-:W-:Y:S01]  /*8400*/  LOP3.LUT R59, R62, 0xffff0000, RZ, 0xc0, !PT ;  /* 0xffff00003e3b7812 */ /* 0x000fe200078ec0ff */
[----:B-1----:R-:W-:Y:S01]  /*8410*/  SYNCS.ARRIVE.TRANS64.RED.A1T0 RZ, [UR5], RZ ;  /* 0x000000ffffff79a7 */ /* 0x002fe20008100405 */
[C---:B------:R-:W-:Y:S02]  /*8420*/  SHF.L.U32 R60, R63.reuse, 0x10, RZ ;  /* 0x000000103f3c7819 */ /* 0x040fe400000006ff */
[----:B------:R-:W-:Y:S02]  /*8430*/  LOP3.LUT R61, R63, 0xffff0000, RZ, 0xc0, !PT ;  /* 0xffff00003f3d7812 */ /* 0x000fe400078ec0ff */
[C---:B------:R-:W-:Y:S01]  /*8440*/  SHF.L.U32 R62, R68.reuse, 0x10, RZ ;  /* 0x00000010443e7819 */ /* 0x040fe200000006ff */
[C---:B------:R-:W-:Y:S01]  /*8450*/  FMUL R4, R47.reuse, R4 ;  /* 0x000000042f047220 */ /* 0x040fe20000400000 */
[C---:B------:R-:W-:Y:S01]  /*8460*/  FMUL R5, R47.reuse, R5 ;  /* 0x000000052f057220 */ /* 0x040fe20000400000 */
[----:B------:R-:W-:Y:S01]  /*8470*/  FMUL R6, R47, R6 ;  /* 0x000000062f067220 */ /* 0x000fe20000400000 */
[----:B------:R-:W-:Y:S01]  /*8480*/  LOP3.LUT R63, R68, 0xffff0000, RZ, 0xc0, !PT ;  /* 0xffff0000443f7812 */ /* 0x000fe200078ec0ff */
[C---:B------:R-:W-:Y:S01]  /*8490*/  FFMA R4, R49.reuse, R0, R4 ;  /* 0x0000000031047223 */ /* 0x040fe20000000004 */
[----:B------:R-:W-:Y:S01]  /*84a0*/  FFMA R5, R49, R2, R5 ;  /* 0x0000000231057223 */ /* 0x000fe20000000005 */
[----:B------:R-:W-:Y:S01]  /*84b0*/  SHF.L.U32 R64, R69, 0x10, RZ ;  /* 0x0000001045407819 */ /* 0x000fe200000006ff */
[----:B------:R-:W-:Y:S01]  /*84c0*/  FFMA R6, R49, R3, R6 ;  /* 0x0000000331067223 */ /* 0x000fe20000000006 */
[----:B------:R-:W-:Y:S01]  /*84d0*/  FMUL R7, R47, R7 ;  /* 0x000000072f077220 */ /* 0x000fe20000400000 */
[----:B------:R-:W-:Y:S01]  /*84e0*/  LOP3.LUT R65, R69, 0xffff0000, RZ, 0xc0, !PT ;  /* 0xffff000045417812 */ /* 0x000fe200078ec0ff */
[----:B------:R-:W-:Y:S01]  /*84f0*/  FMUL R8, R47, R8 ;  /* 0x000000082f087220 */ /* 0x000fe20000400000 */
[----:B------:R-:W-:Y:S01]  /*8500*/  F2FP.BF16.F32.PACK_AB R4, R5, R4 ;  /* 0x000000040504723e */ /* 0x000fe200000010ff */
[----:B------:R-:W-:Y:S01]  /*8510*/  FFMA R7, R49, R48, R7 ;  /* 0x0000003031077223 */ /* 0x000fe20000000007 */
[----:B------:R-:W-:Y:S01]  /*8520*/  FMUL R9, R47, R9 ;  /* 0x000000092f097220 */ /* 0x000fe20000400000 */
[----:B------:R-:W-:Y:S01]  /*8530*/  FFMA R8, R49, R50, R8 ;  /* 0x0000003231087223 */ /* 0x000fe20000000008 */
[C---:B------:R-:W-:Y:S01]  /*8540*/  SHF.L.U32 R66, R70.reuse, 0x10, RZ ;  /* 0x0000001046427819 */ /* 0x040fe200000006ff */
[----:B------:R-:W-:Y:S01]  /*8550*/  FMUL R0, R47, R10 ;  /* 0x0000000a2f007220 */ /* 0x000fe20000400000 */
[----:B------:R-:W-:Y:S01]  /*8560*/  F2FP.BF16.F32.PACK_AB R5, R7, R6 ;  /* 0x000000060705723e */ /* 0x000fe200000010ff */
[----:B------:R-:W-:Y:S01]  /*8570*/  FFMA R9, R49, R51, R9 ;  /* 0x0000003331097223 */ /* 0x000fe20000000009 */
[----:B------:R-:W-:Y:S01]  /*8580*/  FMUL R2, R47, R11 ;  /* 0x0000000b2f027220 */ /* 0x000fe20000400000 */
[----:B------:R-:W-:Y:S01]  /*8590*/  FFMA R0, R49, R52, R0 ;  /* 0x0000003431007223 */ /* 0x000fe20000000000 */
[----:B------:R-:W-:Y:S01]  /*85a0*/  LOP3.LUT R67, R70, 0xffff0000, RZ, 0xc0, !PT ;  /* 0xffff000046437812 */ /* 0x000fe200078ec0ff */
[----:B------:R-:W-:Y:S01]  /*85b0*/  FMUL R3, R47, R12 ;  /* 0x0000000c2f037220 */ /* 0x000fe20000400000 */
[----:B------:R-:W-:Y:S01]  /*85c0*/  F2FP.BF16.F32.PACK_AB R6, R9, R8 ;  /* 0x000000080906723e */ /* 0x000fe200000010ff */
[----:B------:R-:W-:Y:S01]  /*85d0*/  FFMA R2, R49, R53, R2 ;  /* 0x0000003531027223 */ /* 0x000fe20000000002 */
[----:B------:R-:W-:Y:S01]  /*85e0*/  FMUL R10, R47, R13 ;  /* 0x0000000d2f0a7220 */ /* 0x000fe20000400000 */
[----:B------:R-:W-:Y:S01]  /*85f0*/  FFMA R3, R49, R54, R3 ;  /* 0x0000003631037223 */ /* 0x000fe20000000003 */
[----:B------:R-:W-:Y:S01]  /*8600*/  SHF.L.U32 R68, R71, 0x10, RZ ;  /* 0x0000001047447819 */ /* 0x000fe200000006ff */
[----:B------:R-:W-:Y:S01]  /*8610*/  FMUL R11, R47, R14 ;  /* 0x0000000e2f0b7220 */ /* 0x000fe20000400000 */
[----:B------:R-:W-:Y:S01]  /*8620*/  F2FP.BF16.F32.PACK_AB R7, R2, R0 ;  /* 0x000000000207723e */ /* 0x000fe200000010ff */
[----:B------:R-:W-:Y:S01]  /*8630*/  FFMA R10, R49, R55, R10 ;  /* 0x00000037310a7223 */ /* 0x000fe2000000000a */
[C---:B------:R-:W-:Y:S01]  /*8640*/  FMUL R15, R47.reuse, R15 ;  /* 0x0000000f2f0f7220 */ /* 0x040fe20000400000 */
[C---:B------:R-:W-:Y:S01]  /*8650*/  FMUL R12, R47.reuse, R16 ;  /* 0x000000102f0c7220 */ /* 0x040fe20000400000 */
[----:B------:R-:W-:Y:S01]  /*8660*/  FMUL R13, R47, R17 ;  /* 0x000000112f0d7220 */ /* 0x000fe20000400000 */
[----:B------:R1:W-:Y:S01]  /*8670*/  STS.128 [R100+0x6000], R4 ;  /* 0x0060000464007388 */ /* 0x0003e20000000c00 */
[----:B------:R-:W-:Y:S01]  /*8680*/  LOP3.LUT R69, R71, 0xffff0000, RZ, 0xc0, !PT ;  /* 0xffff000047457812 */ /* 0x000fe200078ec0ff */
[C---:B------:R-:W-:Y:S01]  /*8690*/  FFMA R11, R49.reuse, R56, R11 ;  /* 0x00000038310b7223 */ /* 0x040fe2000000000b */
[----:B------:R-:W-:Y:S01]  /*86a0*/  SHF.L.U32 R70, R76, 0x10, RZ ;  /* 0x000000104c467819 */ /* 0x000fe200000006ff */
[C---:B------:R-:W-:Y:S01]  /*86b0*/  FFMA R15, R49.reuse, R57, R15 ;  /* 0x00000039310f7223 */ /* 0x040fe2000000000f */
[----:B------:R-:W-:Y:S01]  /*86c0*/  F2FP.BF16.F32.PACK_AB R8, R10, R3 ;  /* 0x000000030a08723e */ /* 0x000fe200000010ff */
[C---:B------:R-:W-:Y:S01]  /*86d0*/  FFMA R12, R49.reuse, R58, R12 ;  /* 0x0000003a310c7223 */ /* 0x040fe2000000000c */
[----:B------:R-:W-:Y:S01]  /*86e0*/  FFMA R13, R49, R59, R13 ;  /* 0x0000003b310d7223 */ /* 0x000fe2000000000d */
[C---:B------:R-:W-:Y:S01]  /*86f0*/  FMUL R14, R47.reuse, R18 ;  /* 0x000000122f0e7220 */ /* 0x040fe20000400000 */
[C---:B------:R-:W-:Y:S01]  /*8700*/  FMUL R19, R47.reuse, R19 ;  /* 0x000000132f137220 */ /* 0x040fe20000400000 */
[C---:B------:R-:W-:Y:S01]  /*8710*/  FMUL R16, R47.reuse, R20 ;  /* 0x000000142f107220 */ /* 0x040fe20000400000 */
[----:B------:R-:W-:Y:S01]  /*8720*/  FMUL R17, R47, R21 ;  /* 0x000000152f117220 */ /* 0x000fe20000400000 */
[----:B------:R-:W-:Y:S01]  /*8730*/  FFMA R14, R49, R60, R14 ;  /* 0x0000003c310e7223 */ /* 0x000fe2000000000e */
        /* <DEDUP_REMOVED lines=9> */
[----:B------:R-:W-:Y:S01]  /*87d0*/  F2FP.BF16.F32.PACK_AB R9, R15, R11 ;  /* 0x0000000b0f09723e */ /* 0x000fe200000010ff */
[----:B------:R-:W-:Y:S01]  /*87e0*/  FFMA R23, R49, R65, R23 ;  /* 0x0000004131177223 */ /* 0x000fe20000000017 */
[----:B------:R-:W-:Y:S01]  /*87f0*/  FMUL R27, R47, R27 ;  /* 0x0000001b2f1b7220 */ /* 0x000fe20000400000 */
[----:B------:R-:W-:Y:S01]  /*8800*/  F2FP.BF16.F32.PACK_AB R10, R13, R12 ;  /* 0x0000000c0d0a723e */ /* 0x000fe200000010ff */
[----:B------:R-:W-:Y:S01]  /*8810*/  FFMA R20, R49, R66, R20 ;  /* 0x0000004231147223 */ /* 0x000fe20000000014 */
[----:B------:R-:W-:Y:S01]  /*8820*/  F2FP.BF16.F32.PACK_AB R11, R19, R14 ;  /* 0x0000000e130b723e */ /* 0x000fe200000010ff */
[----:B------:R-:W-:Y:S01]  /*8830*/  FMUL R24, R47, R28 ;  /* 0x0000001c2f187220 */ /* 0x000fe20000400000 */
[----:B------:R-:W-:Y:S01]  /*8840*/  LOP3.LUT R71, R76, 0xffff0000, RZ, 0xc0, !PT ;  /* 0xffff00004c477812 */ /* 0x000fe200078ec0ff */
[----:B------:R-:W-:Y:S01]  /*8850*/  FFMA R21, R49, R67, R21 ;  /* 0x0000004331157223 */ /* 0x000fe20000000015 */
[----:B------:R-:W-:Y:S01]  /*8860*/  SHF.L.U32 R72, R77, 0x10, RZ ;  /* 0x000000104d487819 */ /* 0x000fe200000006ff */
[----:B------:R1:W-:Y:S01]  /*8870*/  STS.128 [R99+0x6010], R8 ;  /* 0x0060100863007388 */ /* 0x0003e20000000c00 */
[----:B------:R-:W-:Y:S01]  /*8880*/  FMUL R25, R47, R29 ;  /* 0x0000001d2f197220 */ /* 0x000fe20000400000 */
[----:B------:R-:W-:Y:S01]  /*8890*/  FFMA R22, R49, R68, R22 ;  /* 0x0000004431167223 */ /* 0x000fe20000000016 */
[----:B------:R-:W-:Y:S01]  /*88a0*/  LOP3.LUT R73, R77, 0xffff0000, RZ, 0xc0, !PT ;  /* 0xffff00004d497812 */ /* 0x000fe200078ec0ff */
[----:B------:R-:W-:Y:S01]  /*88b0*/  FMUL R26, R47, R30 ;  /* 0x0000001e2f1a7220 */ /* 0x000fe20000400000 */
[----:B------:R-:W-:Y:S01]  /*88c0*/  FFMA R27, R49, R69, R27 ;  /* 0x00000045311b7223 */ /* 0x000fe2000000001b */
[C---:B------:R-:W-:Y:S01]  /*88d0*/  SHF.L.U32 R74, R78.reuse, 0x10, RZ ;  /* 0x000000104e4a7819 */ /* 0x040fe200000006ff */
[----:B------:R-:W-:Y:S01]  /*88e0*/  FMUL R31, R47, R31 ;  /* 0x0000001f2f1f7220 */ /* 0x000fe20000400000 */
[----:B------:R-:W-:Y:S01]  /*88f0*/  FFMA R24, R49, R70, R24 ;  /* 0x0000004631187223 */ /* 0x000fe20000000018 */
[----:B------:R-:W-:Y:S01]  /*8900*/  LOP3.LUT R75, R78, 0xffff0000, RZ, 0xc0, !PT ;  /* 0xffff00004e4b7812 */ /* 0x000fe200078ec0ff */
[----:B------:R-:W-:Y:S01]  /*8910*/  FMUL R28, R47, R32 ;  /* 0x000000202f1c7220 */ /* 0x000fe20000400000 */
[----:B------:R-:W-:Y:S01]  /*8920*/  FFMA R25, R49, R71, R25 ;  /* 0x0000004731197223 */ /* 0x000fe20000000019 */
[----:B------:R-:W-:Y:S01]  /*8930*/  SHF.L.U32 R76, R79, 0x10, RZ ;  /* 0x000000104f4c7819 */ /* 0x000fe200000006ff */
[----:B------:R-:W-:Y:S01]  /*8940*/  FMUL R29, R47, R33 ;  /* 0x000000212f1d7220 */ /* 0x000fe20000400000 */
[----:B------:R-:W-:Y:S01]  /*8950*/  F2FP.BF16.F32.PACK_AB R16, R17, R16 ;  /* 0x000000101110723e */ /* 0x000fe200000010ff */
[----:B------:R-:W-:Y:S01]  /*8960*/  FFMA R26, R49, R72, R26 ;  /* 0x00000048311a7223 */ /* 0x000fe2000000001a */
[----:B------:R-:W-:Y:S01]  /*8970*/  LOP3.LUT R77, R79, 0xffff0000, RZ, 0xc0, !PT ;  /* 0xffff00004f4d7812 */ /* 0x000fe200078ec0ff */
        /* <DEDUP_REMOVED lines=33> */
.L_x_123:
[----:B------:R-:W-:Y:S05]  /*8b90*/  BSYNC.RECONVERGENT B0 ;  /* 0x0000000000007941 */ /* 0x000fea0003800200 */
.L_x_122:
[----:B------:R-:W-:Y:S01]  /*8ba0*/  BAR.SYNC.DEFER_BLOCKING 0x1, 0x80 ;  /* 0x0042000000007b1d */ /* 0x000fe20000010000 */
[----:B------:R-:W-:Y:S01]  /*8bb0*/  UISETP.NE.AND UP0, UPT, UR49, -0x4, UPT ;  /* 0xfffffffc3100788c */ /* 0x000fe2000bf05270 */
[----:B------:R-:W-:Y:S08]  /*8bc0*/  IADD3 R45, PT, PT, R45, 0x1, RZ ;  /* 0x000000012d2d7810 */ /* 0x000ff00007ffe0ff */
[----:B------:R-:W-:Y:S05]  /*8bd0*/  BRA.U !UP0, `(.L_x_124) ;  /* 0x0000000108287547 */ /* 0x000fea000b800000 */
[----:B------:R-:W-:Y:S01]  /*8be0*/  ISETP.NE.AND P0, PT, R107, RZ, PT ;  /* 0x000000ff6b00720c */ /* 0x000fe20003f05270 */
[----:B------:R-:W-:Y:S01]  /*8bf0*/  IMAD.U32 R2, RZ, RZ, UR51 ;  /* 0x00000033ff027e24 */ /* 0x000fe2000f8e00ff */
[----:B------:R-:W-:Y:S01]  /*8c00*/  UIADD3 UR51, UPT, UPT, UR51, 0x1, URZ ;  /* 0x0000000133337890 */ /* 0x000fe2000fffe0ff */
[----:B------:R-:W-:Y:S03]  /*8c10*/  IMAD.U32 R0, RZ, RZ, UR37 ;  /* 0x00000025ff007e24 */ /* 0x000fe6000f8e00ff */
[----:B------:R-:W-:Y:S04]  /*8c20*/  UISETP.NE.AND UP0, UPT, UR51, 0x4, UPT ;  /* 0x000000043300788c */ /* 0x000fe8000bf05270 */
[----:B------:R-:W-:Y:S03]  /*8c30*/  USEL UR51, UR51, URZ, UP0 ;  /* 0x000000ff33337287 */ /* 0x000fe60008000000 */
[----:B------:R-:W-:Y:S05]  /*8c40*/  @P0 LEA R2, R2, UR48, 0x3 ;  /* 0x0000003002020c11 */ /* 0x000fea000f8e18ff */
[----:B------:R-:W-:Y:S05]  /*8c50*/  @P0 VIADD R2, R2, 0x50 ;  /* 0x0000005002020836 */ /* 0x000fea0000000000 */
[----:B------:R-:W-:Y:S04]  /*8c60*/  @P0 PRMT R0, R0, 0x654, R2 ;  /* 0x0000065400000816 */ /* 0x000fe80000000002 */
[----:B------:R2:W-:Y:S03]  /*8c70*/  @P0 SYNCS.ARRIVE.TRANS64.RED.A1T0 RZ, [R0+URZ], RZ ;  /* 0x000000ff00ff09a7 */ /* 0x0005e600081004ff */
.L_x_124:
[----:B------:R-:W-:Y:S01]  /*8c80*/  ISETP.NE.AND P2, PT, R103, RZ, PT ;  /* 0x000000ff6700720c */ /* 0x000fe20003f45270 */
[----:B------:R-:W-:Y:S01]  /*8c90*/  UIADD3 UR49, UPT, UPT, UR49, 0x4, URZ ;  /* 0x0000000431317890 */ /* 0x000fe2000fffe0ff */
[----:B------:R-:W-:Y:S01]  /*8ca0*/  ISETP.NE.AND P0, PT, R105, 0x2, PT ;  /* 0x000000026900780c */ /* 0x000fe20003f05270 */
[----:B------:R-:W-:Y:S01]  /*8cb0*/  IMAD.IADD R14, R43, 0x1, R86 ;  /* 0x000000012b0e7824 */ /* 0x000fe200078e0256 */
[----:B------:R-:W-:Y:S01]  /*8cc0*/  ISETP.NE.AND P1, PT, R45, 0x4, PT ;  /* 0x000000042d00780c */ /* 0x000fe20003f25270 */
[----:B------:R-:W-:Y:S01]  /*8cd0*/  IMAD.IADD R15, R44, 0x1, R87 ;  /* 0x000000012c0f7824 */ /* 0x000fe200078e0257 */
[----:B------:R-:W-:Y:S02]  /*8ce0*/  SEL R2, RZ, 0x1, P0 ;  /* 0x00000001ff027807 */ /* 0x000fe40000000000 */
[----:B--2---:R-:W-:Y:S02]  /*8cf0*/  SEL R0, RZ, 0x1, P1 ;  /* 0x00000001ff007807 */ /* 0x004fe40000800000 */
[----:B------:R-:W-:Y:S02]  /*8d00*/  LOP3.LUT R95, R95, R2, RZ, 0x3c, !PT ;  /* 0x000000025f5f7212 */ /* 0x000fe400078e3cff */
[----:B------:R-:W-:Y:S02]  /*8d10*/  LOP3.LUT R96, R96, R0, RZ, 0x3c, !PT ;  /* 0x0000000060607212 */ /* 0x000fe400078e3cff */
[----:B------:R-:W-:Y:S02]  /*8d20*/  @P2 R2UR UR36, R94 ;  /* 0x000000005e2422ca */ /* 0x000fe400000e0000 */
[----:B------:R-:W-:Y:S02]  /*8d30*/  SEL R105, R105, RZ, P0 ;  /* 0x000000ff69697207 */ /* 0x000fe40000000000 */
[----:B------:R-:W-:Y:S01]  /*8d40*/  SEL R45, R45, RZ, P1 ;  /* 0x000000ff2d2d7207 */ /* 0x000fe20000800000 */
[----:B------:R-:W-:Y:S10]  /*8d50*/  @P2 BRA `(.L_x_125) ;  /* 0xffffffc000502947 */ /* 0x000ff4000383ffff */
[----:B------:R-:W-:-:S09]  /*8d60*/  UISETP.NE.AND UP0, UPT, UR50, URZ, UPT ;  /* 0x000000ff3200728c */ /* 0x000fd2000bf05270 */
[----:B------:R-:W-:Y:S05]  /*8d70*/  BRA.U !UP0, `(.L_x_126) ;  /* 0x0000000108487547 */ /* 0x000fea000b800000 */
[----:B------:R-:W2:Y:S02]  /*8d80*/  LDCU.64 UR4, c[0x0][0x890] ;  /* 0x00011200ff0477ac */ /* 0x000ea40008000a00 */
[----:B--2---:R-:W-:-:S04]  /*8d90*/  UISETP.NE.U32.AND UP0, UPT, UR4, URZ, UPT ;  /* 0x000000ff0400728c */ /* 0x004fc8000bf05070 */
[----:B------:R-:W-:-:S09]  /*8da0*/  UISETP.NE.AND.EX UP0, UPT, UR5, URZ, UPT, UP0 ;  /* 0x000000ff0500728c */ /* 0x000fd2000bf05300 */
[----:B------:R-:W-:Y:S05]  /*8db0*/  BRA.U UP0, `(.L_x_127) ;  /* 0x00000001000c7547 */ /* 0x000fea000b800000 */
[----:B------:R-:W-:-:S13]  /*8dc0*/  FSETP.NEU.AND P0, PT, R49, RZ, PT ;  /* 0x000000ff3100720b */ /* 0x000fda0003f0d000 */
[----:B------:R-:W-:Y:S05]  /*8dd0*/  @!P0 EXIT ;  /* 0x000000000000894d */ /* 0x000fea0003800000 */
[----:B------:R-:W-:Y:S05]  /*8de0*/  BRA `(.L_x_126) ;  /* 0x00000000002c7947 */ /* 0x000fea0003800000 */
.L_x_127:
[----:B------:R-:W-:Y:S01]  /*8df0*/  ISETP.NE.AND P0, PT, R104, RZ, PT ;  /* 0x000000ff6800720c */ /* 0x000fe20003f05270 */
[----:B------:R-:W-:-:S12]  /*8e00*/  BSSY.RECONVERGENT B0, `(.L_x_126) ;  /* 0x0000009000007945 */ /* 0x000fd80003800200 */
[----:B------:R-:W-:Y:S05]  /*8e10*/  @P0 BRA `(.L_x_128) ;  /* 0x0000000000140947 */ /* 0x000fea0003800000 */
[----:B------:R-:W2:Y:S02]  /*8e20*/  LDCU.64 UR4, c[0x0][0x888] ;  /* 0x00011100ff0477ac */ /* 0x000ea40008000a00 */
[----:B--2---:R-:W-:-:S04]  /*8e30*/  ISETP.NE.U32.AND P0, PT, RZ, UR4, PT ;  /* 0x00000004ff007c0c */ /* 0x004fc8000bf05070 */
[----:B------:R-:W-:-:S13]  /*8e40*/  ISETP.NE.AND.EX P0, PT, RZ, UR5, PT, P0 ;  /* 0x00000005ff007c0c */ /* 0x000fda000bf05300 */
[----:B------:R-:W-:Y:S05]  /*8e50*/  @!P0 EXIT ;  /* 0x000000000000894d */ /* 0x000fea0003800000 */
[----:B------:R-:W-:Y:S05]  /*8e60*/  BRA `(.L_x_129) ;  /* 0x0000000000087947 */ /* 0x000fea0003800000 */
.L_x_128:
[----:B------:R-:W-:-:S13]  /*8e70*/  FSETP.NEU.AND P0, PT, R49, RZ, PT ;  /* 0x000000ff3100720b */ /* 0x000fda0003f0d000 */
[----:B------:R-:W-:Y:S05]  /*8e80*/  @!P0 EXIT ;  /* 0x000000000000894d */ /* 0x000fea0003800000 */
.L_x_129:
[----:B------:R-:W-:Y:S05]  /*8e90*/  BSYNC.RECONVERGENT B0 ;  /* 0x0000000000007941 */ /* 0x000fea0003800200 */
.L_x_126:
[----:B------:R-:W-:Y:S01]  /*8ea0*/  ULEA UR4, UR51, UR48, 0x3 ;  /* 0x0000003033047291 */ /* 0x000fe2000f8e18ff */
[----:B------:R-:W-:-:S04]  /*8eb0*/  DEPBAR.LE SB0, 0x0 ;  /* 0x000080000000791a */ /* 0x000fc80000000000 */
[----:B------:R-:W-:-:S04]  /*8ec0*/  UIADD3 UR4, UPT, UPT, UR4, 0x50, URZ ;  /* 0x0000005004047890 */ /* 0x000fc8000fffe0ff */
[----:B------:R-:W-:-:S09]  /*8ed0*/  UPRMT UR4, UR37, 0x654, UR4 ;  /* 0x0000065425047896 */ /* 0x000fd20008000004 */
[----:B------:R-:W-:Y:S01]  /*8ee0*/  SYNCS.ARRIVE.TRANS64.RED.A1T0 RZ, [UR4], RZ ;  /* 0x000000ffffff79a7 */ /* 0x000fe20008100404 */
[----:B------:R-:W-:Y:S05]  /*8ef0*/  EXIT ;  /* 0x000000000000794d */ /* 0x000fea0003800000 */
.L_x_19:
[----:B--2---:R2:W1:Y:S02]  /*8f00*/  SYNCS.PHASECHK.TRANS64.TRYWAIT P0, [R2+URZ+0xf0], R3 ;  /* 0x0000f003020075a7 */ /* 0x00446400080011ff */
[----:B-1----:R-:W-:Y:S05]  /*8f10*/  @!P0 NANOSLEEP.SYNCS 0x989680 ;  /* 0x009896800000895d */ /* 0x002fea0003900000 */
[----:B------:R-:W1:Y:S02]  /*8f20*/  @!P0 SYNCS.PHASECHK.TRANS64 P0, [R2+URZ+0xf0], R3 ;  /* 0x0000f003020085a7 */ /* 0x000e6400080010ff */
[----:B-1----:R-:W-:Y:S05]  /*8f30*/  @!P0 BRA `(.L_x_19) ;  /* 0xfffffffc00f08947 */ /* 0x002fea000383ffff */
[----:B------:R-:W-:Y:S05]  /*8f40*/  BRA `(.L_x_130) ;  /* 0xffffff84009c7947 */ /* 0x000fea000383ffff */
.L_x_22:
[----:B-1----:R-:W-:-:S07]  /*8f50*/  MOV R2, UR33 ;  /* 0x0000002100027c02 */ /* 0x002fce0008000f00 */
.L_x_131:
[----:B-1----:R1:W2:Y:S02]  /*8f60*/  SYNCS.PHASECHK.TRANS64.TRYWAIT P0, [R2+URZ+0x18], R4 ;  /* 0x00001804020075a7 */ /* 0x0022a400080011ff */
[----:B--2---:R-:W-:Y:S05]  /*8f70*/  @!P0 NANOSLEEP.SYNCS 0x989680 ;  /* 0x009896800000895d */ /* 0x004fea0003900000 */
[----:B------:R-:W2:Y:S02]  /*8f80*/  @!P0 SYNCS.PHASECHK.TRANS64 P0, [R2+URZ+0x18], R4 ;  /* 0x00001804020085a7 */ /* 0x000ea400080010ff */
[----:B--2---:R-:W-:Y:S05]  /*8f90*/  @!P0 BRA `(.L_x_131) ;  /* 0xfffffffc00f08947 */ /* 0x004fea000383ffff */
[----:B------:R-:W-:Y:S05]  /*8fa0*/  BRA `(.L_x_21) ;  /* 0xffffff8400ec7947 */ /* 0x000fea000383ffff */
.L_x_28:
[----:B-1----:R-:W-:-:S07]  /*8fb0*/  MOV R2, UR33 ;  /* 0x0000002100027c02 */ /* 0x002fce0008000f00 */
.L_x_132:
[----:B-1----:R1:W2:Y:S02]  /*8fc0*/  SYNCS.PHASECHK.TRANS64.TRYWAIT P0, [R2+URZ+0x18], R4 ;  /* 0x00001804020075a7 */ /* 0x0022a400080011ff */
[----:B--2---:R-:W-:Y:S05]  /*8fd0*/  @!P0 NANOSLEEP.SYNCS 0x989680 ;  /* 0x009896800000895d */ /* 0x004fea0003900000 */
[----:B------:R-:W2:Y:S02]  /*8fe0*/  @!P0 SYNCS.PHASECHK.TRANS64 P0, [R2+URZ+0x18], R4 ;  /* 0x00001804020085a7 */ /* 0x000ea400080010ff */
[----:B--2---:R-:W-:Y:S05]  /*8ff0*/  @!P0 BRA `(.L_x_132) ;  /* 0xfffffffc00f08947 */ /* 0x004fea000383ffff */
[----:B------:R-:W-:Y:S05]  /*9000*/  BRA `(.L_x_27) ;  /* 0xffffff8800c07947 */ /* 0x000fea000383ffff */
.L_x_32:
[----:B-1----:R1:W2:Y:S02]  /*9010*/  SYNCS.PHASECHK.TRANS64.TRYWAIT P0, [R2+URZ+0x80], R3 ;  /* 0x00008003020075a7 */ /* 0x0022a400080011ff */
[----:B--2---:R-:W-:Y:S05]  /*9020*/  @!P0 NANOSLEEP.SYNCS 0x989680 ;  /* 0x009896800000895d */ /* 0x004fea0003900000 */
[----:B------:R-:W2:Y:S02]  /*9030*/  @!P0 SYNCS.PHASECHK.TRANS64 P0, [R2+URZ+0x80], R3 ;  /* 0x00008003020085a7 */ /* 0x000ea400080010ff */
[----:B--2---:R-:W-:Y:S05]  /*9040*/  @!P0 BRA `(.L_x_32) ;  /* 0xfffffffc00f08947 */ /* 0x004fea000383ffff */
[----:B------:R-:W-:Y:S05]  /*9050*/  BRA `(.L_x_133) ;  /* 0xffffff8c00747947 */ /* 0x000fea000383ffff */
.L_x_36:
[----:B----4-:R-:W-:-:S07]  /*9060*/  MOV R0, UR5 ;  /* 0x0000000500007c02 */ /* 0x010fce0008000f00 */
.L_x_134:
[----:B-1----:R1:W2:Y:S02]  /*9070*/  SYNCS.PHASECHK.TRANS64.TRYWAIT P0, [R0+URZ], R2 ;  /* 0x00000002000075a7 */ /* 0x0022a400080011ff */
[----:B--2---:R-:W-:Y:S05]  /*9080*/  @!P0 NANOSLEEP.SYNCS 0x989680 ;  /* 0x009896800000895d */ /* 0x004fea0003900000 */
[----:B------:R-:W2:Y:S02]  /*9090*/  @!P0 SYNCS.PHASECHK.TRANS64 P0, [R0+URZ], R2 ;  /* 0x00000002000085a7 */ /* 0x000ea400080010ff */
[----:B--2---:R-:W-:Y:S05]  /*90a0*/  @!P0 BRA `(.L_x_134) ;  /* 0xfffffffc00f08947 */ /* 0x004fea000383ffff */
[----:B------:R-:W-:Y:S05]  /*90b0*/  BRA `(.L_x_135) ;  /* 0xffffff9000e47947 */ /* 0x000fea000383ffff */
.L_x_37:
[----:B----4-:R-:W-:-:S07]  /*90c0*/  MOV R0, UR5 ;  /* 0x0000000500007c02 */ /* 0x010fce0008000f00 */
.L_x_136:
[----:B-1----:R1:W2:Y:S02]  /*90d0*/  SYNCS.PHASECHK.TRANS64.TRYWAIT P0, [R0+URZ], R2 ;  /* 0x00000002000075a7 */ /* 0x0022a400080011ff */
[----:B--2---:R-:W-:Y:S05]  /*90e0*/  @!P0 NANOSLEEP.SYNCS 0x989680 ;  /* 0x009896800000895d */ /* 0x004fea0003900000 */
[----:B------:R-:W2:Y:S02]  /*90f0*/  @!P0 SYNCS.PHASECHK.TRANS64 P0, [R0+URZ], R2 ;  /* 0x00000002000085a7 */ /* 0x000ea400080010ff */
[----:B--2---:R-:W-:Y:S05]  /*9100*/  @!P0 BRA `(.L_x_136) ;  /* 0xfffffffc00f08947 */ /* 0x004fea000383ffff */
[----:B------:R-:W-:Y:S05]  /*9110*/  BRA `(.L_x_137) ;  /* 0xffffff9000f07947 */ /* 0x000fea000383ffff */
.L_x_40:
[----:B-1----:R1:W2:Y:S02]  /*9120*/  SYNCS.PHASECHK.TRANS64.TRYWAIT P0, [R0+URZ+0xe0], R4 ;  /* 0x0000e004000075a7 */ /* 0x0022a400080011ff */
[----:B--2---:R-:W-:Y:S05]  /*9130*/  @!P0 NANOSLEEP.SYNCS 0x989680 ;  /* 0x009896800000895d */ /* 0x004fea0003900000 */
[----:B------:R-:W2:Y:S02]  /*9140*/  @!P0 SYNCS.PHASECHK.TRANS64 P0, [R0+URZ+0xe0], R4 ;  /* 0x0000e004000085a7 */ /* 0x000ea400080010ff */
[----:B--2---:R-:W-:Y:S05]  /*9150*/  @!P0 BRA `(.L_x_40) ;  /* 0xfffffffc00f08947 */ /* 0x004fea000383ffff */
[----:B------:R-:W-:Y:S05]  /*9160*/  BRA `(.L_x_138) ;  /* 0xffffff94004c7947 */ /* 0x000fea000383ffff */
.L_x_41:
[----:B------:R-:W-:-:S07]  /*9170*/  MOV R0, UR5 ;  /* 0x0000000500007c02 */ /* 0x000fce0008000f00 */
.L_x_139:
[----:B-1----:R1:W2:Y:S02]  /*9180*/  SYNCS.PHASECHK.TRANS64.TRYWAIT P0, [R0+URZ+0x90], R5 ;  /* 0x00009005000075a7 */ /* 0x0022a400080011ff */
[----:B--2---:R-:W-:Y:S05]  /*9190*/  @!P0 NANOSLEEP.SYNCS 0x989680 ;  /* 0x009896800000895d */ /* 0x004fea0003900000 */
[----:B------:R-:W2:Y:S02]  /*91a0*/  @!P0 SYNCS.PHASECHK.TRANS64 P0, [R0+URZ+0x90], R5 ;  /* 0x00009005000085a7 */ /* 0x000ea400080010ff */
[----:B--2---:R-:W-:Y:S05]  /*91b0*/  @!P0 BRA `(.L_x_139) ;  /* 0xfffffffc00f08947 */ /* 0x004fea000383ffff */
[----:B------:R-:W-:Y:S05]  /*91c0*/  BRA `(.L_x_140) ;  /* 0xffffff94005c7947 */ /* 0x000fea000383ffff */
.L_x_42:
[----:B-1----:R1:W2:Y:S02]  /*91d0*/  SYNCS.PHASECHK.TRANS64.TRYWAIT P1, [R0+URZ+0x80], R4 ;  /* 0x00008004000075a7 */ /* 0x0022a400080211ff */
[----:B--2---:R-:W-:Y:S05]  /*91e0*/  @!P1 NANOSLEEP.SYNCS 0x989680 ;  /* 0x009896800000995d */ /* 0x004fea0003900000 */
[----:B------:R-:W2:Y:S02]  /*91f0*/  @!P1 SYNCS.PHASECHK.TRANS64 P1, [R0+URZ+0x80], R4 ;  /* 0x00008004000095a7 */ /* 0x000ea400080210ff */
[----:B--2---:R-:W-:Y:S05]  /*9200*/  @!P1 BRA `(.L_x_42) ;  /* 0xfffffffc00f09947 */ /* 0x004fea000383ffff */
[----:B------:R-:W-:Y:S05]  /*9210*/  BRA `(.L_x_141) ;  /* 0xffffff94008c7947 */ /* 0x000fea000383ffff */
.L_x_45:
[----:B------:R-:W-:-:S07]  /*9220*/  MOV R0, UR5 ;  /* 0x0000000500007c02 */ /* 0x000fce0008000f00 */
.L_x_142:
[----:B-1----:R1:W2:Y:S02]  /*9230*/  SYNCS.PHASECHK.TRANS64.TRYWAIT P0, [R0+URZ+0x90], R2 ;  /* 0x00009002000075a7 */ /* 0x0022a400080011ff */
[----:B--2---:R-:W-:Y:S05]  /*9240*/  @!P0 NANOSLEEP.SYNCS 0x989680 ;  /* 0x009896800000895d */ /* 0x004fea0003900000 */
[----:B------:R-:W2:Y:S02]  /*9250*/  @!P0 SYNCS.PHASECHK.TRANS64 P0, [R0+URZ+0x90], R2 ;  /* 0x00009002000085a7 */ /* 0x000ea400080010ff */
[----:B--2---:R-:W-:Y:S05]  /*9260*/  @!P0 BRA `(.L_x_142) ;  /* 0xfffffffc00f08947 */ /* 0x004fea000383ffff */
[----:B------:R-:W-:Y:S05]  /*9270*/  BRA `(.L_x_44) ;  /* 0xffffff9400e07947 */ /* 0x000fea000383ffff */
.L_x_52:
[----:B-1----:R1:W2:Y:S02]  /*9280*/  SYNCS.PHASECHK.TRANS64.TRYWAIT P1, [R0+URZ+0x80], R2 ;  /* 0x00008002000075a7 */ /* 0x0022a400080211ff */
[----:B--2---:R-:W-:Y:S05]  /*9290*/  @!P1 NANOSLEEP.SYNCS 0x989680 ;  /* 0x009896800000995d */ /* 0x004fea0003900000 */
[----:B------:R-:W2:Y:S02]  /*92a0*/  @!P1 SYNCS.PHASECHK.TRANS64 P1, [R0+URZ+0x80], R2 ;  /* 0x00008002000095a7 */ /* 0x000ea400080210ff */
[----:B--2---:R-:W-:Y:S05]  /*92b0*/  @!P1 BRA `(.L_x_52) ;  /* 0xfffffffc00f09947 */ /* 0x004fea000383ffff */
[----:B------:R-:W-:Y:S05]  /*92c0*/  BRA `(.L_x_143) ;  /* 0xffffff9c00707947 */ /* 0x000fea000383ffff */
.L_x_53:
[----:B------:R-:W-:-:S07]  /*92d0*/  MOV R2, UR6 ;  /* 0x0000000600027c02 */ /* 0x000fce0008000f00 */
.L_x_144:
[----:B-1----:R1:W2:Y:S02]  /*92e0*/  SYNCS.PHASECHK.TRANS64.TRYWAIT P0, [R2+URZ+0xc0], R0 ;  /* 0x0000c000020075a7 */ /* 0x0022a400080011ff */
[----:B--2---:R-:W-:Y:S05]  /*92f0*/  @!P0 NANOSLEEP.SYNCS 0x989680 ;  /* 0x009896800000895d */ /* 0x004fea0003900000 */
[----:B------:R-:W2:Y:S02]  /*9300*/  @!P0 SYNCS.PHASECHK.TRANS64 P0, [R2+URZ+0xc0], R0 ;  /* 0x0000c000020085a7 */ /* 0x000ea400080010ff */
[----:B--2---:R-:W-:Y:S05]  /*9310*/  @!P0 BRA `(.L_x_144) ;  /* 0xfffffffc00f08947 */ /* 0x004fea000383ffff */
[----:B------:R-:W-:Y:S05]  /*9320*/  BRA `(.L_x_145) ;  /* 0xffffff9c00a87947 */ /* 0x000fea000383ffff */
.L_x_56:
[----:B------:R-:W-:Y:S07]  /*9330*/  MOV R0, UR11 ;  /* 0x0000000b00007c02 */ /* 0x000fee0008000f00 */
.L_x_146:
[----:B-1----:R1:W2:Y:S02]  /*9340*/  SYNCS.PHASECHK.TRANS64.TRYWAIT P0, [R0+URZ], R2 ;  /* 0x00000002000075a7 */ /* 0x0022a400080011ff */
[----:B--2---:R-:W-:Y:S05]  /*9350*/  @!P0 NANOSLEEP.SYNCS 0x989680 ;  /* 0x009896800000895d */ /* 0x004fea0003900000 */
[----:B------:R-:W2:Y:S02]  /*9360*/  @!P0 SYNCS.PHASECHK.TRANS64 P0, [R0+URZ], R2 ;  /* 0x00000002000085a7 */ /* 0x000ea400080010ff */
[----:B--2---:R-:W-:Y:S05]  /*9370*/  @!P0 BRA `(.L_x_146) ;  /* 0xfffffffc00f08947 */ /* 0x004fea000383ffff */
[----:B------:R-:W-:Y:S05]  /*9380*/  BRA `(.L_x_55) ;  /* 0xffffff9c00c47947 */ /* 0x000fea000383ffff */
.L_x_59:
[----:B------:R-:W-:-:S07]  /*9390*/  MOV R0, UR6 ;  /* 0x0000000600007c02 */ /* 0x000fce0008000f00 */
.L_x_147:
[----:B--2---:R2:W4:Y:S02]  /*93a0*/  SYNCS.PHASECHK.TRANS64.TRYWAIT P0, [R0+URZ], R2 ;  /* 0x00000002000075a7 */ /* 0x00452400080011ff */
[----:B----4-:R-:W-:Y:S05]  /*93b0*/  @!P0 NANOSLEEP.SYNCS 0x989680 ;  /* 0x009896800000895d */ /* 0x010fea0003900000 */
[----:B------:R-:W4:Y:S02]  /*93c0*/  @!P0 SYNCS.PHASECHK.TRANS64 P0, [R0+URZ], R2 ;  /* 0x00000002000085a7 */ /* 0x000f2400080010ff */
[----:B----4-:R-:W-:Y:S05]  /*93d0*/  @!P0 BRA `(.L_x_147) ;  /* 0xfffffffc00f08947 */ /* 0x010fea000383ffff */
[----:B------:R-:W-:Y:S05]  /*93e0*/  BRA `(.L_x_148) ;  /* 0xffffffa000f07947 */ /* 0x000fea000383ffff */
.L_x_60:
[----:B------:R-:W-:-:S07]  /*93f0*/  MOV R0, UR6 ;  /* 0x0000000600007c02 */ /* 0x000fce0008000f00 */
.L_x_149:
[----:B-1----:R1:W2:Y:S02]  /*9400*/  SYNCS.PHASECHK.TRANS64.TRYWAIT P0, [R0+URZ], R3 ;  /* 0x00000003000075a7 */ /* 0x0022a400080011ff */
[----:B--2---:R-:W-:Y:S05]  /*9410*/  @!P0 NANOSLEEP.SYNCS 0x989680 ;  /* 0x009896800000895d */ /* 0x004fea0003900000 */
[----:B------:R-:W2:Y:S02]  /*9420*/  @!P0 SYNCS.PHASECHK.TRANS64 P0, [R0+URZ], R3 ;  /* 0x00000003000085a7 */ /* 0x000ea400080010ff */
[----:B--2---:R-:W-:Y:S05]  /*9430*/  @!P0 BRA `(.L_x_149) ;  /* 0xfffffffc00f08947 */ /* 0x004fea000383ffff */
[----:B------:R-:W-:Y:S05]  /*9440*/  BRA `(.L_x_150) ;  /* 0xffffffa000fc7947 */ /* 0x000fea000383ffff */
.L_x_61:
[----:B------:R-:W-:-:S07]  /*9450*/  MOV R0, UR6 ;  /* 0x0000000600007c02 */ /* 0x000fce0008000f00 */
.L_x_151:
[----:B-1----:R1:W2:Y:S02]  /*9460*/  SYNCS.PHASECHK.TRANS64.TRYWAIT P0, [R0+URZ], R3 ;  /* 0x00000003000075a7 */ /* 0x0022a400080011ff */
[----:B--2---:R-:W-:Y:S05]  /*9470*/  @!P0 NANOSLEEP.SYNCS 0x989680 ;  /* 0x009896800000895d */ /* 0x004fea0003900000 */
[----:B------:R-:W2:Y:S02]  /*9480*/  @!P0 SYNCS.PHASECHK.TRANS64 P0, [R0+URZ], R3 ;  /* 0x00000003000085a7 */ /* 0x000ea400080010ff */
[----:B--2---:R-:W-:Y:S05]  /*9490*/  @!P0 BRA `(.L_x_151) ;  /* 0xfffffffc00f08947 */ /* 0x004fea000383ffff */
[----:B------:R-:W-:Y:S05]  /*94a0*/  BRA `(.L_x_152) ;  /* 0xffffffa400087947 */ /* 0x000fea000383ffff */
.L_x_62:
[----:B-1----:R-:W-:-:S07]  /*94b0*/  MOV R0, UR7 ;  /* 0x0000000700007c02 */ /* 0x002fce0008000f00 */
.L_x_153:
[----:B-1----:R1:W2:Y:S02]  /*94c0*/  SYNCS.PHASECHK.TRANS64.TRYWAIT P0, [R0+URZ], R2 ;  /* 0x00000002000075a7 */ /* 0x0022a400080011ff */
[----:B--2---:R-:W-:Y:S05]  /*94d0*/  @!P0 NANOSLEEP.SYNCS 0x989680 ;  /* 0x009896800000895d */ /* 0x004fea0003900000 */
[----:B------:R-:W2:Y:S02]  /*94e0*/  @!P0 SYNCS.PHASECHK.TRANS64 P0, [R0+URZ], R2 ;  /* 0x00000002000085a7 */ /* 0x000ea400080010ff */
[----:B--2---:R-:W-:Y:S05]  /*94f0*/  @!P0 BRA `(.L_x_153) ;  /* 0xfffffffc00f08947 */ /* 0x004fea000383ffff */
[----:B------:R-:W-:Y:S05]  /*9500*/  BRA `(.L_x_154) ;  /* 0xffffffa400147947 */ /* 0x000fea000383ffff */
.L_x_67:
[----:B--2---:R2:W3:Y:S02]  /*9510*/  SYNCS.PHASECHK.TRANS64.TRYWAIT P0, [R0+URZ+0x80], R2 ;  /* 0x00008002000075a7 */ /* 0x0044e400080011ff */
[----:B---3--:R-:W-:Y:S05]  /*9520*/  @!P0 NANOSLEEP.SYNCS 0x989680 ;  /* 0x009896800000895d */ /* 0x008fea0003900000 */
[----:B------:R-:W3:Y:S02]  /*9530*/  @!P0 SYNCS.PHASECHK.TRANS64 P0, [R0+URZ+0x80], R2 ;  /* 0x00008002000085a7 */ /* 0x000ee400080010ff */
[----:B---3--:R-:W-:Y:S05]  /*9540*/  @!P0 BRA `(.L_x_67) ;  /* 0xfffffffc00f08947 */ /* 0x008fea000383ffff */
[----:B------:R-:W-:Y:S05]  /*9550*/  BRA `(.L_x_155) ;  /* 0xffffffa800207947 */ /* 0x000fea000383ffff */
.L_x_70:
[----:B------:R-:W-:Y:S07]  /*9560*/  MOV R0, UR7 ;  /* 0x0000000700007c02 */ /* 0x000fee0008000f00 */
.L_x_156:
[----:B--2---:R2:W3:Y:S02]  /*9570*/  SYNCS.PHASECHK.TRANS64.TRYWAIT P0, [R0+URZ+0x78], R2 ;  /* 0x00007802000075a7 */ /* 0x0044e400080011ff */
[----:B---3--:R-:W-:Y:S05]  /*9580*/  @!P0 NANOSLEEP.SYNCS 0x989680 ;  /* 0x009896800000895d */ /* 0x008fea0003900000 */
[----:B------:R-:W3:Y:S02]  /*9590*/  @!P0 SYNCS.PHASECHK.TRANS64 P0, [R0+URZ+0x78], R2 ;  /* 0x00007802000085a7 */ /* 0x000ee400080010ff */
[----:B---3--:R-:W-:Y:S05]  /*95a0*/  @!P0 BRA `(.L_x_156) ;  /* 0xfffffffc00f08947 */ /* 0x008fea000383ffff */
[----:B------:R-:W-:Y:S05]  /*95b0*/  BRA `(.L_x_69) ;  /* 0xffffffac00007947 */ /* 0x000fea000383ffff */
.L_x_73:
[----:B------:R-:W-:Y:S07]  /*95c0*/  MOV R0, UR7 ;  /* 0x0000000700007c02 */ /* 0x000fee0008000f00 */
.L_x_157:
[----:B-1----:R1:W2:Y:S02]  /*95d0*/  SYNCS.PHASECHK.TRANS64.TRYWAIT P0, [R0+URZ+0x50], R14 ;  /* 0x0000500e000075a7 */ /* 0x0022a400080011ff */
[----:B--2---:R-:W-:Y:S05]  /*95e0*/  @!P0 NANOSLEEP.SYNCS 0x989680 ;  /* 0x009896800000895d */ /* 0x004fea0003900000 */
[----:B------:R-:W2:Y:S02]  /*95f0*/  @!P0 SYNCS.PHASECHK.TRANS64 P0, [R0+URZ+0x50], R14 ;  /* 0x0000500e000085a7 */ /* 0x000ea400080010ff */
[----:B--2---:R-:W-:Y:S05]  /*9600*/  @!P0 BRA `(.L_x_157) ;  /* 0xfffffffc00f08947 */ /* 0x004fea000383ffff */
[----:B------:R-:W-:Y:S05]  /*9610*/  BRA `(.L_x_158) ;  /* 0xffffffac00787947 */ /* 0x000fea000383ffff */
.L_x_74:
[----:B------:R-:W-:Y:S07]  /*9620*/  MOV R0, UR7 ;  /* 0x0000000700007c02 */ /* 0x000fee0008000f00 */
.L_x_159:
[----:B-1----:R1:W2:Y:S02]  /*9630*/  SYNCS.PHASECHK.TRANS64.TRYWAIT P0, [R0+URZ+0x58], R14 ;  /* 0x0000580e000075a7 */ /* 0x0022a400080011ff */
[----:B--2---:R-:W-:Y:S05]  /*9640*/  @!P0 NANOSLEEP.SYNCS 0x989680 ;  /* 0x009896800000895d */ /* 0x004fea0003900000 */
[----:B------:R-:W2:Y:S02]  /*9650*/  @!P0 SYNCS.PHASECHK.TRANS64 P0, [R0+URZ+0x58], R14 ;  /* 0x0000580e000085a7 */ /* 0x000ea400080010ff */
[----:B--2---:R-:W-:Y:S05]  /*9660*/  @!P0 BRA `(.L_x_159) ;  /* 0xfffffffc00f08947 */ /* 0x004fea000383ffff */
[----:B------:R-:W-:Y:S05]  /*9670*/  BRA `(.L_x_160) ;  /* 0xffffffac00b07947 */ /* 0x000fea000383ffff */
.L_x_75:
[----:B------:R-:W-:Y:S07]  /*9680*/  MOV R0, UR7 ;  /* 0x0000000700007c02 */ /* 0x000fee0008000f00 */
.L_x_161:
[----:B-1----:R1:W2:Y:S02]  /*9690*/  SYNCS.PHASECHK.TRANS64.TRYWAIT P0, [R0+URZ+0x60], R14 ;  /* 0x0000600e000075a7 */ /* 0x0022a400080011ff */
[----:B--2---:R-:W-:Y:S05]  /*96a0*/  @!P0 NANOSLEEP.SYNCS 0x989680 ;  /* 0x009896800000895d */ /* 0x004fea0003900000 */
[----:B------:R-:W2:Y:S02]  /*96b0*/  @!P0 SYNCS.PHASECHK.TRANS64 P0, [R0+URZ+0x60], R14 ;  /* 0x0000600e000085a7 */ /* 0x000ea400080010ff */
[----:B--2---:R-:W-:Y:S05]  /*96c0*/  @!P0 BRA `(.L_x_161) ;  /* 0xfffffffc00f08947 */ /* 0x004fea000383ffff */
[----:B------:R-:W-:Y:S05]  /*96d0*/  BRA `(.L_x_162) ;  /* 0xffffffac00f47947 */ /* 0x000fea000383ffff */
.L_x_76:
[----:B------:R-:W-:Y:S07]  /*96e0*/  MOV R0, UR7 ;  /* 0x0000000700007c02 */ /* 0x000fee0008000f00 */
.L_x_163:
[----:B-1----:R1:W2:Y:S02]  /*96f0*/  SYNCS.PHASECHK.TRANS64.TRYWAIT P0, [R0+URZ+0x68], R14 ;  /* 0x0000680e000075a7 */ /* 0x0022a400080011ff */
[----:B--2---:R-:W-:Y:S05]  /*9700*/  @!P0 NANOSLEEP.SYNCS 0x989680 ;  /* 0x009896800000895d */ /* 0x004fea0003900000 */
[----:B------:R-:W2:Y:S02]  /*9710*/  @!P0 SYNCS.PHASECHK.TRANS64 P0, [R0+URZ+0x68], R14 ;  /* 0x0000680e000085a7 */ /* 0x000ea400080010ff */
[----:B--2---:R-:W-:Y:S05]  /*9720*/  @!P0 BRA `(.L_x_163) ;  /* 0xfffffffc00f08947 */ /* 0x004fea000383ffff */
[----:B------:R-:W-:Y:S05]  /*9730*/  BRA `(.L_x_164) ;  /* 0xffffffb000787947 */ /* 0x000fea000383ffff */
.L_x_78:
[----:B------:R-:W-:-:S07]  /*9740*/  MOV R0, UR7 ;  /* 0x0000000700007c02 */ /* 0x000fce0008000f00 */
.L_x_165:
[----:B-1----:R1:W3:Y:S02]  /*9750*/  SYNCS.PHASECHK.TRANS64.TRYWAIT P0, [R0+URZ+0x50], R2 ;  /* 0x00005002000075a7 */ /* 0x0022e400080011ff */
[----:B---3--:R-:W-:Y:S05]  /*9760*/  @!P0 NANOSLEEP.SYNCS 0x989680 ;  /* 0x009896800000895d */ /* 0x008fea0003900000 */
[----:B------:R-:W3:Y:S02]  /*9770*/  @!P0 SYNCS.PHASECHK.TRANS64 P0, [R0+URZ+0x50], R2 ;  /* 0x00005002000085a7 */ /* 0x000ee400080010ff */
[----:B---3--:R-:W-:Y:S05]  /*9780*/  @!P0 BRA `(.L_x_165) ;  /* 0xfffffffc00f08947 */ /* 0x008fea000383ffff */
[----:B------:R-:W-:Y:S05]  /*9790*/  BRA `(.L_x_166) ;  /* 0xffffffb000e87947 */ /* 0x000fea000383ffff */
.L_x_79:
[----:B-1----:R-:W-:-:S07]  /*97a0*/  MOV R0, UR7 ;  /* 0x0000000700007c02 */ /* 0x002fce0008000f00 */
.L_x_167:
[----:B-1----:R1:W3:Y:S02]  /*97b0*/  SYNCS.PHASECHK.TRANS64.TRYWAIT P0, [R0+URZ+0x58], R2 ;  /* 0x00005802000075a7 */ /* 0x0022e400080011ff */
[----:B---3--:R-:W-:Y:S05]  /*97c0*/  @!P0 NANOSLEEP.SYNCS 0x989680 ;  /* 0x009896800000895d */ /* 0x008fea0003900000 */
[----:B------:R-:W3:Y:S02]  /*97d0*/  @!P0 SYNCS.PHASECHK.TRANS64 P0, [R0+URZ+0x58], R2 ;  /* 0x00005802000085a7 */ /* 0x000ee400080010ff */
[----:B---3--:R-:W-:Y:S05]  /*97e0*/  @!P0 BRA `(.L_x_167) ;  /* 0xfffffffc00f08947 */ /* 0x008fea000383ffff */
[----:B------:R-:W-:Y:S05]  /*97f0*/  BRA `(.L_x_168) ;  /* 0xffffffb000d87947 */ /* 0x000fea000383ffff */
.L_x_80:
[----:B-1----:R-:W-:-:S07]  /*9800*/  MOV R0, UR7 ;  /* 0x0000000700007c02 */ /* 0x002fce0008000f00 */
.L_x_169:
[----:B-1----:R1:W3:Y:S02]  /*9810*/  SYNCS.PHASECHK.TRANS64.TRYWAIT P0, [R0+URZ+0x60], R2 ;  /* 0x00006002000075a7 */ /* 0x0022e400080011ff */
[----:B---3--:R-:W-:Y:S05]  /*9820*/  @!P0 NANOSLEEP.SYNCS 0x989680 ;  /* 0x009896800000895d */ /* 0x008fea0003900000 */
[----:B------:R-:W3:Y:S02]  /*9830*/  @!P0 SYNCS.PHASECHK.TRANS64 P0, [R0+URZ+0x60], R2 ;  /* 0x00006002000085a7 */ /* 0x000ee400080010ff */
[----:B---3--:R-:W-:Y:S05]  /*9840*/  @!P0 BRA `(.L_x_169) ;  /* 0xfffffffc00f08947 */ /* 0x008fea000383ffff */
[----:B------:R-:W-:Y:S05]  /*9850*/  BRA `(.L_x_170) ;  /* 0xffffffb000c87947 */ /* 0x000fea000383ffff */
.L_x_82:
[----:B--2---:R2:W4:Y:S02]  /*9860*/  SYNCS.PHASECHK.TRANS64.TRYWAIT P0, [R0+URZ+0x80], R2 ;  /* 0x00008002000075a7 */ /* 0x00452400080011ff */
[----:B----4-:R-:W-:Y:S05]  /*9870*/  @!P0 NANOSLEEP.SYNCS 0x989680 ;  /* 0x009896800000895d */ /* 0x010fea0003900000 */
[----:B------:R-:W4:Y:S02]  /*9880*/  @!P0 SYNCS.PHASECHK.TRANS64 P0, [R0+URZ+0x80], R2 ;  /* 0x00008002000085a7 */ /* 0x000f2400080010ff */
[----:B----4-:R-:W-:Y:S05]  /*9890*/  @!P0 BRA `(.L_x_82) ;  /* 0xfffffffc00f08947 */ /* 0x010fea000383ffff */
[----:B------:R-:W-:Y:S05]  /*98a0*/  BRA `(.L_x_171) ;  /* 0xffffffb400907947 */ /* 0x000fea000383ffff */
.L_x_93:
[----:B-1----:R-:W-:Y:S04]  /*98b0*/  MOV R2, UR48 ;  /* 0x0000003000027c02 */ /* 0x002fe80008000f00 */
[----:B------:R1:W3:Y:S03]  /*98c0*/  SYNCS.PHASECHK.TRANS64.TRYWAIT P1, [R2+URZ+0x30], R3 ;  /* 0x00003003020075a7 */ /* 0x0002e600080211ff */
[----:B---3--:R-:W-:Y:S05]  /*98d0*/  @!P1 NANOSLEEP.SYNCS 0x989680 ;  /* 0x009896800000995d */ /* 0x008fea0003900000 */
[----:B------:R-:W3:Y:S02]  /*98e0*/  @!P1 SYNCS.PHASECHK.TRANS64 P1, [R2+URZ+0x30], R3 ;  /* 0x00003003020095a7 */ /* 0x000ee400080210ff */
[----:B---3--:R-:W-:Y:S05]  /*98f0*/  @!P1 BRA `(.L_x_93) ;  /* 0xfffffffc00ec9947 */ /* 0x008fea000383ffff */
[----:B------:R-:W-:Y:S05]  /*9900*/  BRA `(.L_x_92) ;  /* 0xffffffc0009c7947 */ /* 0x000fea000383ffff */
.L_x_95:
[----:B-1----:R1:W4:Y:S02]  /*9910*/  SYNCS.PHASECHK.TRANS64.TRYWAIT P0, [R64+URZ+0xa0], R0 ;  /* 0x0000a000400075a7 */ /* 0x00232400080011ff */
[----:B----4-:R-:W-:Y:S05]  /*9920*/  @!P0 NANOSLEEP.SYNCS 0x989680 ;  /* 0x009896800000895d */ /* 0x010fea0003900000 */
[----:B------:R-:W4:Y:S02]  /*9930*/  @!P0 SYNCS.PHASECHK.TRANS64 P0, [R64+URZ+0xa0], R0 ;  /* 0x0000a000400085a7 */ /* 0x000f2400080010ff */
[----:B----4-:R-:W-:Y:S05]  /*9940*/  @!P0 BRA `(.L_x_95) ;  /* 0xfffffffc00f08947 */ /* 0x010fea000383ffff */
[----:B------:R-:W-:Y:S05]  /*9950*/  BRA `(.L_x_94) ;  /* 0xffffffc000c47947 */ /* 0x000fea000383ffff */
.L_x_104:
[----:B--2---:R2:W4:Y:S02]  /*9960*/  SYNCS.PHASECHK.TRANS64.TRYWAIT P0, [R2+URZ+0x30], R0 ;  /* 0x00003000020075a7 */ /* 0x00452400080011ff */
[----:B----4-:R-:W-:Y:S05]  /*9970*/  @!P0 NANOSLEEP.SYNCS 0x989680 ;  /* 0x009896800000895d */ /* 0x010fea0003900000 */
[----:B------:R-:W4:Y:S02]  /*9980*/  @!P0 SYNCS.PHASECHK.TRANS64 P0, [R2+URZ+0x30], R0 ;  /* 0x00003000020085a7 */ /* 0x000f2400080010ff */
[----:B----4-:R-:W-:Y:S05]  /*9990*/  @!P0 BRA `(.L_x_104) ;  /* 0xfffffffc00f08947 */ /* 0x010fea000383ffff */
[----:B------:R-:W-:Y:S05]  /*99a0*/  BRA `(.L_x_103) ;  /* 0xffffffcc00a07947 */ /* 0x000fea000383ffff */
.L_x_112:
[----:B--2---:R2:W4:Y:S02]  /*99b0*/  SYNCS.PHASECHK.TRANS64.TRYWAIT P0, [R0+URZ+0x30], R6 ;  /* 0x00003006000075a7 */ /* 0x00452400080011ff */
[----:B----4-:R-:W-:Y:S05]  /*99c0*/  @!P0 NANOSLEEP.SYNCS 0x989680 ;  /* 0x009896800000895d */ /* 0x010fea0003900000 */
[----:B------:R-:W4:Y:S02]  /*99d0*/  @!P0 SYNCS.PHASECHK.TRANS64 P0, [R0+URZ+0x30], R6 ;  /* 0x00003006000085a7 */ /* 0x000f2400080010ff */
[----:B----4-:R-:W-:Y:S05]  /*99e0*/  @!P0 BRA `(.L_x_112) ;  /* 0xfffffffc00f08947 */ /* 0x010fea000383ffff */
[----:B------:R-:W-:Y:S05]  /*99f0*/  BRA `(.L_x_111) ;  /* 0xffffffd800a07947 */ /* 0x000fea000383ffff */
.L_x_120:
[----:B--2---:R2:W4:Y:S02]  /*9a00*/  SYNCS.PHASECHK.TRANS64.TRYWAIT P0, [R0+URZ+0x30], R5 ;  /* 0x00003005000075a7 */ /* 0x00452400080011ff */
[----:B----4-:R-:W-:Y:S05]  /*9a10*/  @!P0 NANOSLEEP.SYNCS 0x989680 ;  /* 0x009896800000895d */ /* 0x010fea0003900000 */
[----:B------:R-:W4:Y:S02]  /*9a20*/  @!P0 SYNCS.PHASECHK.TRANS64 P0, [R0+URZ+0x30], R5 ;  /* 0x00003005000085a7 */ /* 0x000f2400080010ff */
[----:B----4-:R-:W-:Y:S05]  /*9a30*/  @!P0 BRA `(.L_x_120) ;  /* 0xfffffffc00f08947 */ /* 0x010fea000383ffff */
[----:B------:R-:W-:Y:S05]  /*9a40*/  BRA `(.L_x_119) ;  /* 0xffffffe400a07947 */ /* 0x000fea000383ffff */
        .weak           $__internal_0_$__cuda_sm10x_tcgen05_guardrail_trap_col_being_dealloced_not_returned_by_alloc
        .type           $__internal_0_$__cuda_sm10x_tcgen05_guardrail_trap_col_being_dealloced_not_returned_by_alloc,@function
        .size           $__internal_0_$__cuda_sm10x_tcgen05_guardrail_trap_col_being_dealloced_not_returned_by_alloc,($__internal_1_$__cuda_sm10x_tcgen05_guardrail_trap_phase_invalid_during_alloc - $__internal_0_$__cuda_sm10x_tcgen05_guardrail_trap_col_being_dealloced_not_returned_by_alloc)
$__internal_0_$__cuda_sm10x_tcgen05_guardrail_trap_col_being_dealloced_not_returned_by_alloc:
[----:B------:R-:W-:Y:S05]  /*9a50*/  BPT.TRAP 0x1 ;  /* 0x000000040000795c */ /* 0x000fea0000300000 */
[----:B------:R-:W-:-:S04]  /*9a60*/  HFMA2 R3, -RZ, RZ, 0, 0 ;  /* 0x00000000ff037431 */ /* 0x000fc800000001ff */
[----:B------:R-:W-:Y:S05]  /*9a70*/  RET.REL.NODEC R2 `(_ZN7cutlass13device_kernelINS_4gemm6kernel13GemmUniversalIN4cute5tupleIJiiiiEEENS1_10collective13CollectiveMmaINS1_35MainloopSm100TmaUmmaWarpSpecializedILi3ELi2ELi4ENS5_IJNS4_1CILi1EEESB_SB_EEEEENS5_IJNSA_ILi128EEESE_SE_EEENS_10bfloat16_tENS5_IJlSB_lEEESG_SH_NS4_8TiledMMAINS4_8MMA_AtomIJNS4_20SM100_MMA_F16BF16_SSISG_SG_fLi128ELi128ELNS4_4UMMA5MajorE0ELSM_0ELNSL_7ScaleInE0ELSN_0EEEEEENS4_6LayoutISC_NS5_IJNSA_ILi0EEESR_SR_EEEEENS5_IJNS4_10UnderscoreESU_SU_EEEEENS4_13SM90_TMA_LOADENS4_14ComposedLayoutINS4_7SwizzleILi3ELi4ELi3EEENS4_18smem_ptr_flag_bitsILi16EEENSQ_INS5_IJNSA_ILi8EEENSA_ILi64EEEEEENS5_IJS14_SB_EEEEEEEvNS4_8identityESX_S18_vS19_EENS_8epilogue10collective18CollectiveEpilogueINS1B_23Sm100TmaWarpSpecializedILi4ELi2ELi32ELb1ELb0EEEJSF_NS5_IJNSQ_ISE_SB_EENSQ_INSA_ILi32EEESB_EEEEESG_SH_SG_SH_NS1B_6fusion15FusionCallbacksIS1F_NS1K_17LinearCombinationISG_fSG_fLNS_15FloatRoundStyleE2EEESF_S1J_JEEENS4_5SM1004TMEM4LOAD26SM100_TMEM_LOAD_32dp32b32xESX_NSY_INSZ_ILi2ELi4ELi3EEES12_NSQ_INS5_IJS13_S1H_EEENS5_IJS1H_SB_EEEEEEENS4_39AutoVectorizingCopyWithAssumedAlignmentILi128EEENS4_14SM90_TMA_STOREES1Y_S20_S20_EEEvvEEEEvNT_6ParamsE) ;  /* 0xffffff6402607950 */ /* 0x000fea0003c3ffff */
        .weak           $__internal_1_$__cuda_sm10x_tcgen05_guardrail_trap_phase_invalid_during_alloc
        .type           $__internal_1_$__cuda_sm10x_tcgen05_guardrail_trap_phase_invalid_during_alloc,@function
        .size           $__internal_1_$__cuda_sm10x_tcgen05_guardrail_trap_phase_invalid_during_alloc,($__internal_2_$__cuda_sm10x_tcgen05_guardrail_trap_unallocated_columns_being_dealloced - $__internal_1_$__cuda_sm10x_tcgen05_guardrail_trap_phase_invalid_during_alloc)
$__internal_1_$__cuda_sm10x_tcgen05_guardrail_trap_phase_invalid_during_alloc:
[----:B------:R-:W-:Y:S05]  /*9a80*/  BPT.TRAP 0x1 ;  /* 0x000000040000795c */ /* 0x000fea0000300000 */
[----:B------:R-:W-:-:S04]  /*9a90*/  MOV R3, 0x0 ;  /* 0x0000000000037802 */ /* 0x000fc80000000f00 */
[----:B------:R-:W-:Y:S05]  /*9aa0*/  RET.REL.NODEC R2 `(_ZN7cutlass13device_kernelINS_4gemm6kernel13GemmUniversalIN4cute5tupleIJiiiiEEENS1_10collective13CollectiveMmaINS1_35MainloopSm100TmaUmmaWarpSpecializedILi3ELi2ELi4ENS5_IJNS4_1CILi1EEESB_SB_EEEEENS5_IJNSA_ILi128EEESE_SE_EEENS_10bfloat16_tENS5_IJlSB_lEEESG_SH_NS4_8TiledMMAINS4_8MMA_AtomIJNS4_20SM100_MMA_F16BF16_SSISG_SG_fLi128ELi128ELNS4_4UMMA5MajorE0ELSM_0ELNSL_7ScaleInE0ELSN_0EEEEEENS4_6LayoutISC_NS5_IJNSA_ILi0EEESR_SR_EEEEENS5_IJNS4_10UnderscoreESU_SU_EEEEENS4_13SM90_TMA_LOADENS4_14ComposedLayoutINS4_7SwizzleILi3ELi4ELi3EEENS4_18smem_ptr_flag_bitsILi16EEENSQ_INS5_IJNSA_ILi8EEENSA_ILi64EEEEEENS5_IJS14_SB_EEEEEEEvNS4_8identityESX_S18_vS19_EENS_8epilogue10collective18CollectiveEpilogueINS1B_23Sm100TmaWarpSpecializedILi4ELi2ELi32ELb1ELb0EEEJSF_NS5_IJNSQ_ISE_SB_EENSQ_INSA_ILi32EEESB_EEEEESG_SH_SG_SH_NS1B_6fusion15FusionCallbacksIS1F_NS1K_17LinearCombinationISG_fSG_fLNS_15FloatRoundStyleE2EEESF_S1J_JEEENS4_5SM1004TMEM4LOAD26SM100_TMEM_LOAD_32dp32b32xESX_NSY_INSZ_ILi2ELi4ELi3EEES12_NSQ_INS5_IJS13_S1H_EEENS5_IJS1H_SB_EEEEEEENS4_39AutoVectorizingCopyWithAssumedAlignmentILi128EEENS4_14SM90_TMA_STOREES1Y_S20_S20_EEEvvEEEEvNT_6ParamsE) ;  /* 0xffffff6402547950 */ /* 0x000fea0003c3ffff */
        .weak           $__internal_2_$__cuda_sm10x_tcgen05_guardrail_trap_unallocated_columns_being_dealloced
        .type           $__internal_2_$__cuda_sm10x_tcgen05_guardrail_trap_unallocated_columns_being_dealloced,@function
        .size           $__internal_2_$__cuda_sm10x_tcgen05_guardrail_trap_unallocated_columns_being_dealloced,(.L_x_173 - $__internal_2_$__cuda_sm10x_tcgen05_guardrail_trap_unallocated_columns_being_dealloced)
$__internal_2_$__cuda_sm10x_tcgen05_guardrail_trap_unallocated_columns_being_dealloced:
[----:B------:R-:W-:Y:S05]  /*9ab0*/  BPT.TRAP 0x1 ;  /* 0x000000040000795c */ /* 0x000fea0000300000 */
[----:B------:R-:W-:-:S04]  /*9ac0*/  HFMA2 R3, -RZ, RZ, 0, 0 ;  /* 0x00000000ff037431 */ /* 0x000fc800000001ff */
[----:B------:R-:W-:Y:S05]  /*9ad0*/  RET.REL.NODEC R2 `(_ZN7cutlass13device_kernelINS_4gemm6kernel13GemmUniversalIN4cute5tupleIJiiiiEEENS1_10collective13CollectiveMmaINS1_35MainloopSm100TmaUmmaWarpSpecializedILi3ELi2ELi4ENS5_IJNS4_1CILi1EEESB_SB_EEEEENS5_IJNSA_ILi128EEESE_SE_EEENS_10bfloat16_tENS5_IJlSB_lEEESG_SH_NS4_8TiledMMAINS4_8MMA_AtomIJNS4_20SM100_MMA_F16BF16_SSISG_SG_fLi128ELi128ELNS4_4UMMA5MajorE0ELSM_0ELNSL_7ScaleInE0ELSN_0EEEEEENS4_6LayoutISC_NS5_IJNSA_ILi0EEESR_SR_EEEEENS5_IJNS4_10UnderscoreESU_SU_EEEEENS4_13SM90_TMA_LOADENS4_14ComposedLayoutINS4_7SwizzleILi3ELi4ELi3EEENS4_18smem_ptr_flag_bitsILi16EEENSQ_INS5_IJNSA_ILi8EEENSA_ILi64EEEEEENS5_IJS14_SB_EEEEEEEvNS4_8identityESX_S18_vS19_EENS_8epilogue10collective18CollectiveEpilogueINS1B_23Sm100TmaWarpSpecializedILi4ELi2ELi32ELb1ELb0EEEJSF_NS5_IJNSQ_ISE_SB_EENSQ_INSA_ILi32EEESB_EEEEESG_SH_SG_SH_NS1B_6fusion15FusionCallbacksIS1F_NS1K_17LinearCombinationISG_fSG_fLNS_15FloatRoundStyleE2EEESF_S1J_JEEENS4_5SM1004TMEM4LOAD26SM100_TMEM_LOAD_32dp32b32xESX_NSY_INSZ_ILi2ELi4ELi3EEES12_NSQ_INS5_IJS13_S1H_EEENS5_IJS1H_SB_EEEEEEENS4_39AutoVectorizingCopyWithAssumedAlignmentILi128EEENS4_14SM90_TMA_STOREES1Y_S20_S20_EEEvvEEEEvNT_6ParamsE) ;  /* 0xffffff6402487950 */ /* 0x000fea0003c3ffff */
.L_x_172:
[----:B------:R-:W-:-:S00]  /*9ae0*/  BRA `(.L_x_172) ;  /* 0xfffffffc00fc7947 */ /* 0x000fc0000383ffff */
[----:B------:R-:W-:-:S00]  /*9af0*/  NOP ;  /* 0x0000000000007918 */ /* 0x000fc00000000000 */
        /* <DEDUP_REMOVED lines=8> */
.L_x_173:


//--------------------- .nv.global.init           --------------------------
	.section	.nv.global.init,"aw",@progbits
.nv.global.init:
	.type		$str$27,@object
	.size		$str$27,($str$28 - $str$27)
$str$27:
        /*0000*/ 	.byte	0x28, 0x61, 0x64, 0x64, 0x72, 0x65, 0x73, 0x73, 0x20, 0x26, 0x20, 0x6d, 0x61, 0x73, 0x6b, 0x29
        /*0010*/ 	.byte	0x20, 0x3d, 0x3d, 0x20, 0x30, 0x00
	.type		$str$28,@object
	.size		$str$28,($str$26 - $str$28)
$str$28:
        /*0016*/ 	.byte	0x2f, 0x74, 0x6d, 0x70, 0x2f, 0x63, 0x75, 0x74, 0x6c, 0x61, 0x73, 0x73, 0x5f, 0x73, 0x77, 0x65
        /*0026*/ 	.byte	0x65, 0x70, 0x5f, 0x73, 0x72, 0x63, 0x2f, 0x69, 0x6e, 0x63, 0x6c, 0x75, 0x64, 0x65, 0x2f, 0x63
        /*0036*/ 	.byte	0x75, 0x74, 0x65, 0x2f, 0x70, 0x6f, 0x69, 0x6e, 0x74, 0x65, 0x72, 0x5f, 0x66, 0x6c, 0x61, 0x67
        /*0046*/ 	.byte	0x67, 0x65, 0x64, 0x2e, 0x68, 0x70, 0x70, 0x00
	.type		$str$26,@object
	.size		$str$26,($str$25 - $str$26)
$str$26:
        /*004e*/ 	.byte	0x2f, 0x74, 0x6d, 0x70, 0x2f, 0x63, 0x75, 0x74, 0x6c, 0x61, 0x73, 0x73, 0x5f, 0x73, 0x77, 0x65
        /*005e*/ 	.byte	0x65, 0x70, 0x5f, 0x73, 0x72, 0x63, 0x2f, 0x69, 0x6e, 0x63, 0x6c, 0x75, 0x64, 0x65, 0x2f, 0x63
        /*006e*/ 	.byte	0x75, 0x74, 0x65, 0x2f, 0x61, 0x74, 0x6f, 0x6d, 0x2f, 0x63, 0x6f, 0x70, 0x79, 0x5f, 0x74, 0x72
        /*007e*/ 	.byte	0x61, 0x69, 0x74, 0x73, 0x5f, 0x73, 0x6d, 0x31, 0x30, 0x30, 0x2e, 0x68, 0x70, 0x70, 0x00
	.type		$str$25,@object
	.size		$str$25,(__unnamed_1 - $str$25)
$str$25:
        /*008d*/ 	.byte	0x28, 0x28, 0x75, 0x69, 0x6e, 0x74, 0x33, 0x32, 0x5f, 0x74, 0x28, 0x74, 0x68, 0x72, 0x65, 0x61
        /*009d*/ 	.byte	0x64, 0x49, 0x64, 0x78, 0x2e, 0x78, 0x29, 0x20, 0x2f, 0x20, 0x33, 0x32, 0x29, 0x20, 0x25, 0x20
        /*00ad*/ 	.byte	0x34, 0x29, 0x20, 0x3d, 0x3d, 0x20, 0x28, 0x28, 0x28, 0x74, 0x6d, 0x65, 0x6d, 0x5f, 0x61, 0x64
        /*00bd*/ 	.byte	0x64, 0x72, 0x20, 0x3e, 0x3e, 0x20, 0x31, 0x36, 0x29, 0x20, 0x2f, 0x20, 0x33, 0x32, 0x29, 0x20
        /*00cd*/ 	.byte	0x25, 0x20, 0x34, 0x29, 0x00
	.type		__unnamed_1,@object
	.size		__unnamed_1,(__unnamed_2 - __unnamed_1)
__unnamed_1:
        /*00d2*/ 	.byte	0x61, 0x75, 0x74, 0x6f, 0x20, 0x63, 0x75, 0x74, 0x65, 0x3a, 0x3a, 0x61, 0x73, 0x5f, 0x70, 0x6f
        /* <DEDUP_REMOVED lines=24> */
        /*0262*/ 	.byte	0x34, 0x30, 0x39, 0x36, 0x3e, 0x3e, 0x3e, 0x3e, 0x5d, 0x00
	.type		__unnamed_2,@object
	.size		__unnamed_2,(.L_2 - __unnamed_2)
__unnamed_2:
        /* <DEDUP_REMOVED lines=42> */
        /*050c*/ 	.byte	0x3e, 0x3e, 0x5d, 0x00
.L_2:


//--------------------- .nv.shared._ZN7cutlass13device_kernelINS_4gemm6kernel13GemmUniversalIN4cute5tupleIJiiiiEEENS1_10collective13CollectiveMmaINS1_35MainloopSm100TmaUmmaWarpSpecializedILi3ELi2ELi4ENS5_IJNS4_1CILi1EEESB_SB_EEEEENS5_IJNSA_ILi128EEESE_SE_EEENS_10bfloat16_tENS5_IJlSB_lEEESG_SH_NS4_8TiledMMAINS4_8MMA_AtomIJNS4_20SM100_MMA_F16BF16_SSISG_SG_fLi128ELi128ELNS4_4UMMA5MajorE0ELSM_0ELNSL_7ScaleInE0ELSN_0EEEEEENS4_6LayoutISC_NS5_IJNSA_ILi0EEESR_SR_EEEEENS5_IJNS4_10UnderscoreESU_SU_EEEEENS4_13SM90_TMA_LOADENS4_14ComposedLayoutINS4_7SwizzleILi3ELi4ELi3EEENS4_18smem_ptr_flag_bitsILi16EEENSQ_INS5_IJNSA_ILi8EEENSA_ILi64EEEEEENS5_IJS14_SB_EEEEEEEvNS4_8identityESX_S18_vS19_EENS_8epilogue10collective18CollectiveEpilogueINS1B_23Sm100TmaWarpSpecializedILi4ELi2ELi32ELb1ELb0EEEJSF_NS5_IJNSQ_ISE_SB_EENSQ_INSA_ILi32EEESB_EEEEESG_SH_SG_SH_NS1B_6fusion15FusionCallbacksIS1F_NS1K_17LinearCombinationISG_fSG_fLNS_15FloatRoundStyleE2EEESF_S1J_JEEENS4_5SM1004TMEM4LOAD26SM100_TMEM_LOAD_32dp32b32xESX_NSY_INSZ_ILi2ELi4ELi3EEES12_NSQ_INS5_IJS13_S1H_EEENS5_IJS1H_SB_EEEEEEENS4_39AutoVectorizingCopyWithAssumedAlignmentILi128EEENS4_14SM90_TMA_STOREES1Y_S20_S20_EEEvvEEEEvNT_6ParamsE --------------------------
	.section	.nv.shared._ZN7cutlass13device_kernelINS_4gemm6kernel13GemmUniversalIN4cute5tupleIJiiiiEEENS1_10collective13CollectiveMmaINS1_35MainloopSm100TmaUmmaWarpSpecializedILi3ELi2ELi4ENS5_IJNS4_1CILi1EEESB_SB_EEEEENS5_IJNSA_ILi128EEESE_SE_EEENS_10bfloat16_tENS5_IJlSB_lEEESG_SH_NS4_8TiledMMAINS4_8MMA_AtomIJNS4_20SM100_MMA_F16BF16_SSISG_SG_fLi128ELi128ELNS4_4UMMA5MajorE0ELSM_0ELNSL_7ScaleInE0ELSN_0EEEEEENS4_6LayoutISC_NS5_IJNSA_ILi0EEESR_SR_EEEEENS5_IJNS4_10UnderscoreESU_SU_EEEEENS4_13SM90_TMA_LOADENS4_14ComposedLayoutINS4_7SwizzleILi3ELi4ELi3EEENS4_18smem_ptr_flag_bitsILi16EEENSQ_INS5_IJNSA_ILi8EEENSA_ILi64EEEEEENS5_IJS14_SB_EEEEEEEvNS4_8identityESX_S18_vS19_EENS_8epilogue10collective18CollectiveEpilogueINS1B_23Sm100TmaWarpSpecializedILi4ELi2ELi32ELb1ELb0EEEJSF_NS5_IJNSQ_ISE_SB_EENSQ_INSA_ILi32EEESB_EEEEESG_SH_SG_SH_NS1B_6fusion15FusionCallbacksIS1F_NS1K_17LinearCombinationISG_fSG_fLNS_15FloatRoundStyleE2EEESF_S1J_JEEENS4_5SM1004TMEM4LOAD26SM100_TMEM_LOAD_32dp32b32xESX_NSY_INSZ_ILi2ELi4ELi3EEES12_NSQ_INS5_IJS13_S1H_EEENS5_IJS1H_SB_EEEEEEENS4_39AutoVectorizingCopyWithAssumedAlignmentILi128EEENS4_14SM90_TMA_STOREES1Y_S20_S20_EEEvvEEEEvNT_6ParamsE,"aw",@nobits
	.sectionflags	@""
	.align	16
	.zero		1024


//--------------------- .nv.shared.reserved.0     --------------------------
	.section	.nv.shared.reserved.0,"aw",@nobits
	.weak		__nv_reservedSMEM_offset_0_alias
	.size		__nv_reservedSMEM_offset_0_alias, 0, 64
	.other		__nv_reservedSMEM_offset_0_alias,@"STO_CUDA_RESERVED_SHARED STV_DEFAULT"
__nv_reservedSMEM_offset_0_alias:
	.zero		0
.nv.shared.reserved.0:
	.zero		64
	.weak		__nv_reservedSMEM_tcgen05_partition
	.type		__nv_reservedSMEM_tcgen05_partition,@object
	.size		__nv_reservedSMEM_tcgen05_partition,(.L_0 - __nv_reservedSMEM_tcgen05_partition)
__nv_reservedSMEM_tcgen05_partition:
	.zero		32
.L_0:


//--------------------- .nv.global                --------------------------
	.section	.nv.global,"aw",@nobits
.nv.global:
	.type		_ZN39_INTERNAL_a2b2534d_4_k_cu_b0c97d06_73534cute1_E,@object
	.size		_ZN39_INTERNAL_a2b2534d_4_k_cu_b0c97d06_73534cute1_E,(_ZN39_INTERNAL_a2b2534d_4_k_cu_b0c97d06_73534cuda3std3__45__cpo6cbeginE - _ZN39_INTERNAL_a2b2534d_4_k_cu_b0c97d06_73534cute1_E)
_ZN39_INTERNAL_a2b2534d_4_k_cu_b0c97d06_73534cute1_E:
	.zero		1
	.type		_ZN39_INTERNAL_a2b2534d_4_k_cu_b0c97d06_73534cuda3std3__45__cpo6cbeginE,@object
	.size		_ZN39_INTERNAL_a2b2534d_4_k_cu_b0c97d06_73534cuda3std3__45__cpo6cbeginE,(_ZN39_INTERNAL_a2b2534d_4_k_cu_b0c97d06_73534cuda3std3__48in_placeE - _ZN39_INTERNAL_a2b2534d_4_k_cu_b0c97d06_73534cuda3std3__45__cpo6cbeginE)
_ZN39_INTERNAL_a2b2534d_4_k_cu_b0c97d06_73534cuda3std3__45__cpo6cbeginE:
	.zero		1
	.type		_ZN39_INTERNAL_a2b2534d_4_k_cu_b0c97d06_73534cuda3std3__48in_placeE,@object
	.size		_ZN39_INTERNAL_a2b2534d_4_k_cu_b0c97d06_73534cuda3std3__48in_placeE,(_ZN39_INTERNAL_a2b2534d_4_k_cu_b0c97d06_73534cuda3std6ranges3__45__cpo9iter_moveE - _ZN39_INTERNAL_a2b2534d_4_k_cu_b0c97d06_73534cuda3std3__48in_placeE)
_ZN39_INTERNAL_a2b2534d_4_k_cu_b0c97d06_73534cuda3std3__48in_placeE:
	.zero		1
	.type		_ZN39_INTERNAL_a2b2534d_4_k_cu_b0c97d06_73534cuda3std6ranges3__45__cpo9iter_moveE,@object
	.size		_ZN39_INTERNAL_a2b2534d_4_k_cu_b0c97d06_73534cuda3std6ranges3__45__cpo9iter_moveE,(_ZN39_INTERNAL_a2b2534d_4_k_cu_b0c97d06_73534cuda3std3__45__cpo5beginE - _ZN39_INTERNAL_a2b2534d_4_k_cu_b0c97d06_73534cuda3std6ranges3__45__cpo9iter_moveE)
_ZN39_INTERNAL_a2b2534d_4_k_cu_b0c97d06_73534cuda3std6ranges3__45__cpo9iter_moveE:
	.zero		1
	.type		_ZN39_INTERNAL_a2b2534d_4_k_cu_b0c97d06_73534cuda3std3__45__cpo5beginE,@object
	.size		_ZN39_INTERNAL_a2b2534d_4_k_cu_b0c97d06_73534cuda3std3__45__cpo5beginE,(_ZN39_INTERNAL_a2b2534d_4_k_cu_b0c97d06_73534cuda3std3__441_GLOBAL__N__a2b2534d_4_k_cu_b0c97d06_73536ignoreE - _ZN39_INTERNAL_a2b2534d_4_k_cu_b0c97d06_73534cuda3std3__45__cpo5beginE)
_ZN39_INTERNAL_a2b2534d_4_k_cu_b0c97d06_73534cuda3std3__45__cpo5beginE:
	.zero		1
	.type		_ZN39_INTERNAL_a2b2534d_4_k_cu_b0c97d06_73534cuda3std3__441_GLOBAL__N__a2b2534d_4_k_cu_b0c97d06_73536ignoreE,@object
	.size		_ZN39_INTERNAL_a2b2534d_4_k_cu_b0c97d06_73534cuda3std3__441_GLOBAL__N__a2b2534d_4_k_cu_b0c97d06_73536ignoreE,(_ZN39_INTERNAL_a2b2534d_4_k_cu_b0c97d06_73534cute7productE - _ZN39_INTERNAL_a2b2534d_4_k_cu_b0c97d06_73534cuda3std3__441_GLOBAL__N__a2b2534d_4_k_cu_b0c97d06_73536ignoreE)
_ZN39_INTERNAL_a2b2534d_4_k_cu_b0c97d06_73534cuda3std3__441_GLOBAL__N__a2b2534d_4_k_cu_b0c97d06_73536ignoreE:
	.zero		1
	.type		_ZN39_INTERNAL_a2b2534d_4_k_cu_b0c97d06_73534cute7productE,@object
	.size		_ZN39_INTERNAL_a2b2534d_4_k_cu_b0c97d06_73534cute7productE,(_ZN39_INTERNAL_a2b2534d_4_k_cu_b0c97d06_73534cuda3std3__45__cpo3endE - _ZN39_INTERNAL_a2b2534d_4_k_cu_b0c97d06_73534cute7productE)
_ZN39_INTERNAL_a2b2534d_4_k_cu_b0c97d06_73534cute7productE:
	.zero		1
	.type		_ZN39_INTERNAL_a2b2534d_4_k_cu_b0c97d06_73534cuda3std3__45__cpo3endE,@object
	.size		_ZN39_INTERNAL_a2b2534d_4_k_cu_b0c97d06_73534cuda3std3__45__cpo3endE,(_ZN39_INTERNAL_a2b2534d_4_k_cu_b0c97d06_73534cuda3std3__419piecewise_constructE - _ZN39_INTERNAL_a2b2534d_4_k_cu_b0c97d06_73534cuda3std3__45__cpo3endE)
_ZN39_INTERNAL_a2b2534d_4_k_cu_b0c97d06_73534cuda3std3__45__cpo3endE:
	.zero		1
	.type		_ZN39_INTERNAL_a2b2534d_4_k_cu_b0c97d06_73534cuda3std3__419piecewise_constructE,@object
	.size		_ZN39_INTERNAL_a2b2534d_4_k_cu_b0c97d06_73534cuda3std3__419piecewise_constructE,(_ZN39_INTERNAL_a2b2534d_4_k_cu_b0c97d06_73534cuda3std3__45__cpo4cendE - _ZN39_INTERNAL_a2b2534d_4_k_cu_b0c97d06_73534cuda3std3__419piecewise_constructE)
_ZN39_INTERNAL_a2b2534d_4_k_cu_b0c97d06_73534cuda3std3__419piecewise_constructE:
	.zero		1
	.type		_ZN39_INTERNAL_a2b2534d_4_k_cu_b0c97d06_73534cuda3std3__45__cpo4cendE,@object
	.size		_ZN39_INTERNAL_a2b2534d_4_k_cu_b0c97d06_73534cuda3std3__45__cpo4cendE,(_ZN39_INTERNAL_a2b2534d_4_k_cu_b0c97d06_73534cuda3std6ranges3__45__cpo4swapE - _ZN39_INTERNAL_a2b2534d_4_k_cu_b0c97d06_73534cuda3std3__45__cpo4cendE)
_ZN39_INTERNAL_a2b2534d_4_k_cu_b0c97d06_73534cuda3std3__45__cpo4cendE:
	.zero		1
	.type		_ZN39_INTERNAL_a2b2534d_4_k_cu_b0c97d06_73534cuda3std6ranges3__45__cpo4swapE,@object
	.size		_ZN39_INTERNAL_a2b2534d_4_k_cu_b0c97d06_73534cuda3std6ranges3__45__cpo4swapE,(.L_10 - _ZN39_INTERNAL_a2b2534d_4_k_cu_b0c97d06_73534cuda3std6ranges3__45__cpo4swapE)
_ZN39_INTERNAL_a2b2534d_4_k_cu_b0c97d06_73534cuda3std6ranges3__45__cpo4swapE:
	.zero		1
.L_10:


//--------------------- .nv.constant0._ZN7cutlass13device_kernelINS_4gemm6kernel13GemmUniversalIN4cute5tupleIJiiiiEEENS1_10collective13CollectiveMmaINS1_35MainloopSm100TmaUmmaWarpSpecializedILi3ELi2ELi4ENS5_IJNS4_1CILi1EEESB_SB_EEEEENS5_IJNSA_ILi128EEESE_SE_EEENS_10bfloat16_tENS5_IJlSB_lEEESG_SH_NS4_8TiledMMAINS4_8MMA_AtomIJNS4_20SM100_MMA_F16BF16_SSISG_SG_fLi128ELi128ELNS4_4UMMA5MajorE0ELSM_0ELNSL_7ScaleInE0ELSN_0EEEEEENS4_6LayoutISC_NS5_IJNSA_ILi0EEESR_SR_EEEEENS5_IJNS4_10UnderscoreESU_SU_EEEEENS4_13SM90_TMA_LOADENS4_14ComposedLayoutINS4_7SwizzleILi3ELi4ELi3EEENS4_18smem_ptr_flag_bitsILi16EEENSQ_INS5_IJNSA_ILi8EEENSA_ILi64EEEEEENS5_IJS14_SB_EEEEEEEvNS4_8identityESX_S18_vS19_EENS_8epilogue10collective18CollectiveEpilogueINS1B_23Sm100TmaWarpSpecializedILi4ELi2ELi32ELb1ELb0EEEJSF_NS5_IJNSQ_ISE_SB_EENSQ_INSA_ILi32EEESB_EEEEESG_SH_SG_SH_NS1B_6fusion15FusionCallbacksIS1F_NS1K_17LinearCombinationISG_fSG_fLNS_15FloatRoundStyleE2EEESF_S1J_JEEENS4_5SM1004TMEM4LOAD26SM100_TMEM_LOAD_32dp32b32xESX_NSY_INSZ_ILi2ELi4ELi3EEES12_NSQ_INS5_IJS13_S1H_EEENS5_IJS1H_SB_EEEEEEENS4_39AutoVectorizingCopyWithAssumedAlignmentILi128EEENS4_14SM90_TMA_STOREES1Y_S20_S20_EEEvvEEEEvNT_6ParamsE --------------------------
	.section	.nv.constant0._ZN7cutlass13device_kernelINS_4gemm6kernel13GemmUniversalIN4cute5tupleIJiiiiEEENS1_10collective13CollectiveMmaINS1_35MainloopSm100TmaUmmaWarpSpecializedILi3ELi2ELi4ENS5_IJNS4_1CILi1EEESB_SB_EEEEENS5_IJNSA_ILi128EEESE_SE_EEENS_10bfloat16_tENS5_IJlSB_lEEESG_SH_NS4_8TiledMMAINS4_8MMA_AtomIJNS4_20SM100_MMA_F16BF16_SSISG_SG_fLi128ELi128ELNS4_4UMMA5MajorE0ELSM_0ELNSL_7ScaleInE0ELSN_0EEEEEENS4_6LayoutISC_NS5_IJNSA_ILi0EEESR_SR_EEEEENS5_IJNS4_10UnderscoreESU_SU_EEEEENS4_13SM90_TMA_LOADENS4_14ComposedLayoutINS4_7SwizzleILi3ELi4ELi3EEENS4_18smem_ptr_flag_bitsILi16EEENSQ_INS5_IJNSA_ILi8EEENSA_ILi64EEEEEENS5_IJS14_SB_EEEEEEEvNS4_8identityESX_S18_vS19_EENS_8epilogue10collective18CollectiveEpilogueINS1B_23Sm100TmaWarpSpecializedILi4ELi2ELi32ELb1ELb0EEEJSF_NS5_IJNSQ_ISE_SB_EENSQ_INSA_ILi32EEESB_EEEEESG_SH_SG_SH_NS1B_6fusion15FusionCallbacksIS1F_NS1K_17LinearCombinationISG_fSG_fLNS_15FloatRoundStyleE2EEESF_S1J_JEEENS4_5SM1004TMEM4LOAD26SM100_TMEM_LOAD_32dp32b32xESX_NSY_INSZ_ILi2ELi4ELi3EEES12_NSQ_INS5_IJS13_S1H_EEENS5_IJS1H_SB_EEEEEEENS4_39AutoVectorizingCopyWithAssumedAlignmentILi128EEENS4_14SM90_TMA_STOREES1Y_S20_S20_EEEvvEEEEvNT_6ParamsE,"a",@progbits
	.sectionflags	@""
	.align	4
.nv.constant0._ZN7cutlass13device_kernelINS_4gemm6kernel13GemmUniversalIN4cute5tupleIJiiiiEEENS1_10collective13CollectiveMmaINS1_35MainloopSm100TmaUmmaWarpSpecializedILi3ELi2ELi4ENS5_IJNS4_1CILi1EEESB_SB_EEEEENS5_IJNSA_ILi128EEESE_SE_EEENS_10bfloat16_tENS5_IJlSB_lEEESG_SH_NS4_8TiledMMAINS4_8MMA_AtomIJNS4_20SM100_MMA_F16BF16_SSISG_SG_fLi128ELi128ELNS4_4UMMA5MajorE0ELSM_0ELNSL_7ScaleInE0ELSN_0EEEEEENS4_6LayoutISC_NS5_IJNSA_ILi0EEESR_SR_EEEEENS5_IJNS4_10UnderscoreESU_SU_EEEEENS4_13SM90_TMA_LOADENS4_14ComposedLayoutINS4_7SwizzleILi3ELi4ELi3EEENS4_18smem_ptr_flag_bitsILi16EEENSQ_INS5_IJNSA_ILi8EEENSA_ILi64EEEEEENS5_IJS14_SB_EEEEEEEvNS4_8identityESX_S18_vS19_EENS_8epilogue10collective18CollectiveEpilogueINS1B_23Sm100TmaWarpSpecializedILi4ELi2ELi32ELb1ELb0EEEJSF_NS5_IJNSQ_ISE_SB_EENSQ_INSA_ILi32EEESB_EEEEESG_SH_SG_SH_NS1B_6fusion15FusionCallbacksIS1F_NS1K_17LinearCombinationISG_fSG_fLNS_15FloatRoundStyleE2EEESF_S1J_JEEENS4_5SM1004TMEM4LOAD26SM100_TMEM_LOAD_32dp32b32xESX_NSY_INSZ_ILi2ELi4ELi3EEES12_NSQ_INS5_IJS13_S1H_EEENS5_IJS1H_SB_EEEEEEENS4_39AutoVectorizingCopyWithAssumedAlignmentILi128EEENS4_14SM90_TMA_STOREES1Y_S20_S20_EEEvvEEEEvNT_6ParamsE:
	.zero		2944


//--------------------- SYMBOLS --------------------------

	.type		.nv.reservedSmem.offset0,@object
	.size		.nv.reservedSmem.offset0,0x4
	.type		.nv.reservedSmem.cap,@object
	.size		.nv.reservedSmem.cap,0x4
	.type		__assertfail,@function
